	.target	sm_90a

	.elftype	@"ET_EXEC"


//--------------------- .note.nv.tkinfo           --------------------------
	.section	.note.nv.tkinfo,"",@"SHT_NOTE"
	.sectionflags	@"SHF_NOTE_NV_TKINFO"
	.tkinfo
        /*0018*/ 	.word	0x00000002
        /*0030*/ 	.string	""
        /*0030*/ 	.string	"ptxas"
        /*0030*/ 	.string	"Cuda compilation tools, release 13.0, V13.0.88"
        /*0030*/ 	.string	"Build cuda_13.0.r13.0/compiler.36424714_0"
        /*0030*/ 	.string	"-arch sm_90a -m 64 "



//--------------------- .note.nv.cuinfo           --------------------------
	.section	.note.nv.cuinfo,"",@"SHT_NOTE"
	.sectionflags	@"SHF_NOTE_NV_CUINFO"
        /*0018*/ 	.short	0x0002
        /*001a*/ 	.short	0x005a
        /*001c*/ 	.short	0x0082
	.zero		2


//--------------------- .nv.info                  --------------------------
	.section	.nv.info,"",@"SHT_CUDA_INFO"
	.align	4


	//----- nvinfo : EIATTR_REGCOUNT
	.align		4
        /*0000*/ 	.byte	0x04, 0x2f
        /*0002*/ 	.short	(.L_15 - .L_14)
	.align		4
.L_14:
        /*0004*/ 	.word	index@(_ZN7cutlass13device_kernelINS_4gemm6kernel13GemmUniversalIN4cute5tupleIJiiiiEEENS1_10collective13CollectiveMmaINS1_34MainloopSm90TmaGmmaWarpSpecializedILi2ENS5_IJNS4_1CILi1EEESB_SB_EEENS1_32KernelTmaWarpSpecializedPingpongEEENS5_IJNSA_ILi64EEENSA_ILi256EEESF_EEEfNS5_IJlSB_lEEEfSI_NS4_8TiledMMAINS4_8MMA_AtomIJNS4_4SM904GMMA30MMA_64x256x8_F32TF32TF32_SS_TNILNSM_7ScaleInE1ELSO_1EEEEEENS4_6LayoutISC_NS5_IJNSA_ILi0EEESS_SS_EEEEENS5_IJNS4_10UnderscoreESV_SV_EEEEENS4_13SM90_TMA_LOADENS4_14ComposedLayoutINS4_7SwizzleILi3ELi4ELi3EEENS4_18smem_ptr_flag_bitsILi32EEENSR_INS5_IJNSA_ILi8EEENSA_ILi32EEEEEENS5_IJS15_SB_EEEEEEEvNS4_8identityESY_S19_vS1A_EENS_8epilogue10collective6detail29Sm90TmaWarpSpecializedAdapterINS1D_15DefaultEpilogueIfSI_SI_NS1C_6thread17LinearCombinationIfLi1EffLNS1H_9ScaleType4KindE0ELNS_15FloatRoundStyleE2EfEENS1_15EpilogueDefaultEEEEEvvEEEEvNT_6ParamsE)
        /*0008*/ 	.word	0x000000a8


	//----- nvinfo : EIATTR_FRAME_SIZE
	.align		4
.L_15:
        /*000c*/ 	.byte	0x04, 0x11
        /*000e*/ 	.short	(.L_17 - .L_16)
	.align		4
.L_16:
        /*0010*/ 	.word	index@(_ZN7cutlass13device_kernelINS_4gemm6kernel13GemmUniversalIN4cute5tupleIJiiiiEEENS1_10collective13CollectiveMmaINS1_34MainloopSm90TmaGmmaWarpSpecializedILi2ENS5_IJNS4_1CILi1EEESB_SB_EEENS1_32KernelTmaWarpSpecializedPingpongEEENS5_IJNSA_ILi64EEENSA_ILi256EEESF_EEEfNS5_IJlSB_lEEEfSI_NS4_8TiledMMAINS4_8MMA_AtomIJNS4_4SM904GMMA30MMA_64x256x8_F32TF32TF32_SS_TNILNSM_7ScaleInE1ELSO_1EEEEEENS4_6LayoutISC_NS5_IJNSA_ILi0EEESS_SS_EEEEENS5_IJNS4_10UnderscoreESV_SV_EEEEENS4_13SM90_TMA_LOADENS4_14ComposedLayoutINS4_7SwizzleILi3ELi4ELi3EEENS4_18smem_ptr_flag_bitsILi32EEENSR_INS5_IJNSA_ILi8EEENSA_ILi32EEEEEENS5_IJS15_SB_EEEEEEEvNS4_8identityESY_S19_vS1A_EENS_8epilogue10collective6detail29Sm90TmaWarpSpecializedAdapterINS1D_15DefaultEpilogueIfSI_SI_NS1C_6thread17LinearCombinationIfLi1EffLNS1H_9ScaleType4KindE0ELNS_15FloatRoundStyleE2EfEENS1_15EpilogueDefaultEEEEEvvEEEEvNT_6ParamsE)
        /*0014*/ 	.word	0x00000000


	//----- nvinfo : EIATTR_MIN_STACK_SIZE
	.align		4
.L_17:
        /*0018*/ 	.byte	0x04, 0x12
        /*001a*/ 	.short	(.L_19 - .L_18)
	.align		4
.L_18:
        /*001c*/ 	.word	index@(_ZN7cutlass13device_kernelINS_4gemm6kernel13GemmUniversalIN4cute5tupleIJiiiiEEENS1_10collective13CollectiveMmaINS1_34MainloopSm90TmaGmmaWarpSpecializedILi2ENS5_IJNS4_1CILi1EEESB_SB_EEENS1_32KernelTmaWarpSpecializedPingpongEEENS5_IJNSA_ILi64EEENSA_ILi256EEESF_EEEfNS5_IJlSB_lEEEfSI_NS4_8TiledMMAINS4_8MMA_AtomIJNS4_4SM904GMMA30MMA_64x256x8_F32TF32TF32_SS_TNILNSM_7ScaleInE1ELSO_1EEEEEENS4_6LayoutISC_NS5_IJNSA_ILi0EEESS_SS_EEEEENS5_IJNS4_10UnderscoreESV_SV_EEEEENS4_13SM90_TMA_LOADENS4_14ComposedLayoutINS4_7SwizzleILi3ELi4ELi3EEENS4_18smem_ptr_flag_bitsILi32EEENSR_INS5_IJNSA_ILi8EEENSA_ILi32EEEEEENS5_IJS15_SB_EEEEEEEvNS4_8identityESY_S19_vS1A_EENS_8epilogue10collective6detail29Sm90TmaWarpSpecializedAdapterINS1D_15DefaultEpilogueIfSI_SI_NS1C_6thread17LinearCombinationIfLi1EffLNS1H_9ScaleType4KindE0ELNS_15FloatRoundStyleE2EfEENS1_15EpilogueDefaultEEEEEvvEEEEvNT_6ParamsE)
        /*0020*/ 	.word	0x00000000
.L_19:


//--------------------- .nv.compat                --------------------------
	.section	.nv.compat,"",@"SHT_CUDA_COMPAT_INFO"
	.align	4
        /*0000*/ 	.byte	0x02, 0x09, 0x01, 0x00, 0x02, 0x02, 0x04, 0x00, 0x02, 0x05, 0x05, 0x00, 0x03, 0x07, 0x01, 0x01
        /*0010*/ 	.byte	0x02, 0x03, 0x01, 0x00, 0x02, 0x06, 0x01, 0x00, 0x04, 0x0b, 0x08, 0x00, 0x00, 0x00, 0x00, 0x00
        /*0020*/ 	.byte	0x00, 0x00, 0x00, 0x00


//--------------------- .nv.info._ZN7cutlass13device_kernelINS_4gemm6kernel13GemmUniversalIN4cute5tupleIJiiiiEEENS1_10collective13CollectiveMmaINS1_34MainloopSm90TmaGmmaWarpSpecializedILi2ENS5_IJNS4_1CILi1EEESB_SB_EEENS1_32KernelTmaWarpSpecializedPingpongEEENS5_IJNSA_ILi64EEENSA_ILi256EEESF_EEEfNS5_IJlSB_lEEEfSI_NS4_8TiledMMAINS4_8MMA_AtomIJNS4_4SM904GMMA30MMA_64x256x8_F32TF32TF32_SS_TNILNSM_7ScaleInE1ELSO_1EEEEEENS4_6LayoutISC_NS5_IJNSA_ILi0EEESS_SS_EEEEENS5_IJNS4_10UnderscoreESV_SV_EEEEENS4_13SM90_TMA_LOADENS4_14ComposedLayoutINS4_7SwizzleILi3ELi4ELi3EEENS4_18smem_ptr_flag_bitsILi32EEENSR_INS5_IJNSA_ILi8EEENSA_ILi32EEEEEENS5_IJS15_SB_EEEEEEEvNS4_8identityESY_S19_vS1A_EENS_8epilogue10collective6detail29Sm90TmaWarpSpecializedAdapterINS1D_15DefaultEpilogueIfSI_SI_NS1C_6thread17LinearCombinationIfLi1EffLNS1H_9ScaleType4KindE0ELNS_15FloatRoundStyleE2EfEENS1_15EpilogueDefaultEEEEEvvEEEEvNT_6ParamsE --------------------------
	.section	.nv.info._ZN7cutlass13device_kernelINS_4gemm6kernel13GemmUniversalIN4cute5tupleIJiiiiEEENS1_10collective13CollectiveMmaINS1_34MainloopSm90TmaGmmaWarpSpecializedILi2ENS5_IJNS4_1CILi1EEESB_SB_EEENS1_32KernelTmaWarpSpecializedPingpongEEENS5_IJNSA_ILi64EEENSA_ILi256EEESF_EEEfNS5_IJlSB_lEEEfSI_NS4_8TiledMMAINS4_8MMA_AtomIJNS4_4SM904GMMA30MMA_64x256x8_F32TF32TF32_SS_TNILNSM_7ScaleInE1ELSO_1EEEEEENS4_6LayoutISC_NS5_IJNSA_ILi0EEESS_SS_EEEEENS5_IJNS4_10UnderscoreESV_SV_EEEEENS4_13SM90_TMA_LOADENS4_14ComposedLayoutINS4_7SwizzleILi3ELi4ELi3EEENS4_18smem_ptr_flag_bitsILi32EEENSR_INS5_IJNSA_ILi8EEENSA_ILi32EEEEEENS5_IJS15_SB_EEEEEEEvNS4_8identityESY_S19_vS1A_EENS_8epilogue10collective6detail29Sm90TmaWarpSpecializedAdapterINS1D_15DefaultEpilogueIfSI_SI_NS1C_6thread17LinearCombinationIfLi1EffLNS1H_9ScaleType4KindE0ELNS_15FloatRoundStyleE2EfEENS1_15EpilogueDefaultEEEEEvvEEEEvNT_6ParamsE,"",@"SHT_CUDA_INFO"
	.sectionflags	@""
	.align	4


	//----- nvinfo : EIATTR_CUDA_API_VERSION
	.align		4
        /*0000*/ 	.byte	0x04, 0x37
        /*0002*/ 	.short	(.L_21 - .L_20)
.L_20:
        /*0004*/ 	.word	0x00000082


	//----- nvinfo : EIATTR_KPARAM_INFO
	.align		4
.L_21:
        /*0008*/ 	.byte	0x04, 0x17
        /*000a*/ 	.short	(.L_23 - .L_22)
.L_22:
        /*000c*/ 	.word	0x00000000
        /*0010*/ 	.short	0x0000
        /*0012*/ 	.short	0x0070
        /*0014*/ 	.byte	0x00, 0xf0, 0x01, 0x10


	//----- nvinfo : EIATTR_SPARSE_MMA_MASK
	.align		4
.L_23:
        /*0018*/ 	.byte	0x03, 0x50
        /*001a*/ 	.short	0x0000


	//----- nvinfo : EIATTR_MAXREG_COUNT
	.align		4
        /*001c*/ 	.byte	0x03, 0x1b
        /*001e*/ 	.short	0x00a8


	//----- nvinfo : EIATTR_NUM_BARRIERS
	.align		4
        /*0020*/ 	.byte	0x02, 0x4c
        /*0022*/ 	.byte	0x01
	.zero		1


	//----- nvinfo : EIATTR_EXTERNS
	.align		4
        /*0024*/ 	.byte	0x04, 0x0f
        /*0026*/ 	.short	(.L_25 - .L_24)


	//   ....[0]....
	.align		4
.L_24:
        /*0028*/ 	.word	index@(__assertfail)


	//----- nvinfo : EIATTR_MERCURY_ISA_VERSION
	.align		4
.L_25:
        /*002c*/ 	.byte	0x03, 0x5f
        /*002e*/ 	.short	0x0101


	//----- nvinfo : EIATTR_INT_WARP_WIDE_INSTR_OFFSETS
	.align		4
        /*0030*/ 	.byte	0x04, 0x31
        /*0032*/ 	.short	(.L_27 - .L_26)


	//   ....[0]....
.L_26:
        /*0034*/ 	.word	0x00000430


	//   ....[1]....
        /*0038*/ 	.word	0x00000450


	//   ....[2]....
        /*003c*/ 	.word	0x000004d0


	//   ....[3]....
        /*0040*/ 	.word	0x000004e0


	//   ....[4]....
        /*0044*/ 	.word	0x000004f0


	//   ....[5]....
        /*0048*/ 	.word	0x00000510


	//   ....[6]....
        /*004c*/ 	.word	0x00000570


	//   ....[7]....
        /*0050*/ 	.word	0x00000590


	//----- nvinfo : EIATTR_COOP_GROUP_MASK_REGIDS
	.align		4
.L_27:
        /*0054*/ 	.byte	0x04, 0x29
        /*0056*/ 	.short	(.L_29 - .L_28)


	//   ....[0]....
.L_28:
        /*0058*/ 	.word	0xffffffff


	//   ....[1]....
        /*005c*/ 	.word	0xffffffff


	//   ....[2]....
        /*0060*/ 	.word	0xffffffff


	//   ....[3]....
        /*0064*/ 	.word	0xffffffff


	//   ....[4]....
        /*0068*/ 	.word	0xffffffff


	//   ....[5]....
        /*006c*/ 	.word	0xffffffff


	//----- nvinfo : EIATTR_COOP_GROUP_INSTR_OFFSETS
	.align		4
.L_29:
        /*0070*/ 	.byte	0x04, 0x28
        /*0072*/ 	.short	(.L_31 - .L_30)


	//   ....[0]....
.L_30:
        /*0074*/ 	.word	0x00000050


	//   ....[1]....
        /*0078*/ 	.word	0x00000080


	//   ....[2]....
        /*007c*/ 	.word	0x00000180


	//   ....[3]....
        /*0080*/ 	.word	0x00000350


	//   ....[4]....
        /*0084*/ 	.word	0x00000390


	//   ....[5]....
        /*0088*/ 	.word	0x000003d0


	//----- nvinfo : EIATTR_REG_RECONFIG
	.align		4
.L_31:
        /*008c*/ 	.byte	0x01, 0x54
	.zero		2


	//----- nvinfo : EIATTR_SYSCALL_OFFSETS
	.align		4
        /*0090*/ 	.byte	0x04, 0x46
        /*0092*/ 	.short	(.L_33 - .L_32)


	//   ....[0]....
.L_32:
        /*0094*/ 	.word	0x00001650


	//----- nvinfo : EIATTR_MBARRIER_INSTR_OFFSETS
	.align		4
.L_33:
        /*0098*/ 	.byte	0x04, 0x39
        /*009a*/ 	.short	(.L_35 - .L_34)


	//   ....[0]....
.L_34:
        /*009c*/ 	.word	0x00000300
        /*00a0*/ 	.word	0x000000ff
        /*00a4*/ 	.word	0x00000000
        /*00a8*/ 	.short	0x0100
        /*00aa*/ 	.byte	0x09
	.zero		1


	//   ....[1]....
        /*00ac*/ 	.word	0x00000310
        /*00b0*/ 	.word	0x000000ff
        /*00b4*/ 	.word	0x00000010
        /*00b8*/ 	.short	0x0100
        /*00ba*/ 	.byte	0x09
	.zero		1


	//   ....[2]....
        /*00bc*/ 	.word	0x00000320
        /*00c0*/ 	.word	0x000000ff
        /*00c4*/ 	.word	0x00000008
        /*00c8*/ 	.short	0x0100
        /*00ca*/ 	.byte	0x09
	.zero		1


	//   ....[3]....
        /*00cc*/ 	.word	0x00000330
        /*00d0*/ 	.word	0x000000ff
        /*00d4*/ 	.word	0x00000018
        /*00d8*/ 	.short	0x0100
        /*00da*/ 	.byte	0x09
	.zero		1


	//   ....[4]....
        /*00dc*/ 	.word	0x000005b0
        /*00e0*/ 	.word	0x000000ff
        /*00e4*/ 	.word	0x00000050
        /*00e8*/ 	.short	0x0100
        /*00ea*/ 	.byte	0x09
	.zero		1


	//   ....[5]....
        /*00ec*/ 	.word	0x000005c0
        /*00f0*/ 	.word	0x000000ff
        /*00f4*/ 	.word	0x00000058
        /*00f8*/ 	.short	0x0100
        /*00fa*/ 	.byte	0x09
	.zero		1


	//   ....[6]....
        /*00fc*/ 	.word	0x00000600
        /*0100*/ 	.word	0x000000ff
        /*0104*/ 	.word	0x00000030
        /*0108*/ 	.short	0x0100
        /*010a*/ 	.byte	0x0a
	.zero		1


	//   ....[7]....
        /*010c*/ 	.word	0x00000620
        /*0110*/ 	.word	0x000000ff
        /*0114*/ 	.word	0x00000038
        /*0118*/ 	.short	0x0100
        /*011a*/ 	.byte	0x0a
	.zero		1


	//   ....[8]....
        /*011c*/ 	.word	0x00000630
        /*0120*/ 	.word	0x000000ff
        /*0124*/ 	.word	0x00000040
        /*0128*/ 	.short	0x0100
        /*012a*/ 	.byte	0x0a
	.zero		1


	//   ....[9]....
        /*012c*/ 	.word	0x00000640
        /*0130*/ 	.word	0x000000ff
        /*0134*/ 	.word	0x00000048
        /*0138*/ 	.short	0x0100
        /*013a*/ 	.byte	0x0a
	.zero		1


	//   ....[10]....
        /*013c*/ 	.word	0x00001530
        /*0140*/ 	.word	0x0000009b
        /*0144*/ 	.word	0x00000000
        /*0148*/ 	.short	0x010a
        /*014a*/ 	.byte	0x2d
	.zero		1


	//   ....[11]....
        /*014c*/ 	.word	0x000016e0
        /*0150*/ 	.word	0x00000003
        /*0154*/ 	.word	0x00000000
        /*0158*/ 	.short	0x010a
        /*015a*/ 	.byte	0x3f
	.zero		1


	//   ....[12]....
        /*015c*/ 	.word	0x00001740
        /*0160*/ 	.word	0x00000003
        /*0164*/ 	.word	0x00000000
        /*0168*/ 	.short	0x010a
        /*016a*/ 	.byte	0x3f
	.zero		1


	//   ....[13]....
        /*016c*/ 	.word	0x00001cd0
        /*0170*/ 	.word	0x000000ff
        /*0174*/ 	.word	0x00000000
        /*0178*/ 	.short	0x010a
        /*017a*/ 	.byte	0x08
	.zero		1


	//   ....[14]....
        /*017c*/ 	.word	0x00001d10
        /*0180*/ 	.word	0x000000ff
        /*0184*/ 	.word	0x00000000
        /*0188*/ 	.short	0x010a
        /*018a*/ 	.byte	0x08
	.zero		1


	//   ....[15]....
        /*018c*/ 	.word	0x000021b0
        /*0190*/ 	.word	0x000000ff
        /*0194*/ 	.word	0x00000000
        /*0198*/ 	.short	0x0101
        /*019a*/ 	.byte	0x08
	.zero		1


	//   ....[16]....
        /*019c*/ 	.word	0x000022a0
        /*01a0*/ 	.word	0x0000009c
        /*01a4*/ 	.word	0x00000000
        /*01a8*/ 	.short	0x0101
        /*01aa*/ 	.byte	0x2e
	.zero		1


	//   ....[17]....
        /*01ac*/ 	.word	0x00002370
        /*01b0*/ 	.word	0x000000ff
        /*01b4*/ 	.word	0x00000000
        /*01b8*/ 	.short	0x0101
        /*01ba*/ 	.byte	0x04
	.zero		1


	//   ....[18]....
        /*01bc*/ 	.word	0x00002420
        /*01c0*/ 	.word	0x0000009b
        /*01c4*/ 	.word	0x00000010
        /*01c8*/ 	.short	0x010a
        /*01ca*/ 	.byte	0x2d
	.zero		1


	//   ....[19]....
        /*01cc*/ 	.word	0x00008a00
        /*01d0*/ 	.word	0x0000009e
        /*01d4*/ 	.word	0x00000000
        /*01d8*/ 	.short	0x0101
        /*01da*/ 	.byte	0x2e
	.zero		1


	//   ....[20]....
        /*01dc*/ 	.word	0x000093e0
        /*01e0*/ 	.word	0x00000007
        /*01e4*/ 	.word	0x00000010
        /*01e8*/ 	.short	0x010a
        /*01ea*/ 	.byte	0x3f
	.zero		1


	//   ....[21]....
        /*01ec*/ 	.word	0x00009840
        /*01f0*/ 	.word	0x00000003
        /*01f4*/ 	.word	0x00000058
        /*01f8*/ 	.short	0x0101
        /*01fa*/ 	.byte	0x3f
	.zero		1


	//   ....[22]....
        /*01fc*/ 	.word	0x00009fb0
        /*0200*/ 	.word	0x00000007
        /*0204*/ 	.word	0x00000000
        /*0208*/ 	.short	0x010a
        /*020a*/ 	.byte	0x3f
	.zero		1


	//   ....[23]....
        /*020c*/ 	.word	0x0000a030
        /*0210*/ 	.word	0x00000003
        /*0214*/ 	.word	0x00000000
        /*0218*/ 	.short	0x010a
        /*021a*/ 	.byte	0x3f
	.zero		1


	//   ....[24]....
        /*021c*/ 	.word	0x0000a090
        /*0220*/ 	.word	0x0000009d
        /*0224*/ 	.word	0x00000000
        /*0228*/ 	.short	0x010a
        /*022a*/ 	.byte	0x3f
	.zero		1


	//   ....[25]....
        /*022c*/ 	.word	0x0000a0e0
        /*0230*/ 	.word	0x00000003
        /*0234*/ 	.word	0x00000000
        /*0238*/ 	.short	0x010a
        /*023a*/ 	.byte	0x3f
	.zero		1


	//   ....[26]....
        /*023c*/ 	.word	0x0000a140
        /*0240*/ 	.word	0x00000004
        /*0244*/ 	.word	0x00000000
        /*0248*/ 	.short	0x010a
        /*024a*/ 	.byte	0x3f
	.zero		1


	//   ....[27]....
        /*024c*/ 	.word	0x0000a190
        /*0250*/ 	.word	0x0000009d
        /*0254*/ 	.word	0x00000010
        /*0258*/ 	.short	0x010a
        /*025a*/ 	.byte	0x3f
	.zero		1


	//   ....[28]....
        /*025c*/ 	.word	0x0000a260
        /*0260*/ 	.word	0x00000007
        /*0264*/ 	.word	0x00000010
        /*0268*/ 	.short	0x010a
        /*026a*/ 	.byte	0x3f
	.zero		1


	//   ....[29]....
        /*026c*/ 	.word	0x0000a330
        /*0270*/ 	.word	0x00000007
        /*0274*/ 	.word	0x00000000
        /*0278*/ 	.short	0x010a
        /*027a*/ 	.byte	0x3f
	.zero		1


	//----- nvinfo : EIATTR_NUM_MBARRIERS
	.align		4
.L_35:
        /*027c*/ 	.byte	0x03, 0x38
        /*027e*/ 	.short	0x000a


	//----- nvinfo : EIATTR_EXIT_INSTR_OFFSETS
	.align		4
        /*0280*/ 	.byte	0x04, 0x1c
        /*0282*/ 	.short	(.L_37 - .L_36)


	//   ....[0]....
.L_36:
        /*0284*/ 	.word	0x00001200


	//   ....[1]....
        /*0288*/ 	.word	0x00001260


	//   ....[2]....
        /*028c*/ 	.word	0x00009110


	//   ....[3]....
        /*0290*/ 	.word	0x00009140


	//   ....[4]....
        /*0294*/ 	.word	0x0000a080


	//----- nvinfo : EIATTR_MAX_THREADS
	.align		4
.L_37:
        /*0298*/ 	.byte	0x04, 0x05
        /*029a*/ 	.short	(.L_39 - .L_38)
.L_38:
        /*029c*/ 	.word	0x00000180
        /*02a0*/ 	.word	0x00000001
        /*02a4*/ 	.word	0x00000001


	//----- nvinfo : EIATTR_CRS_STACK_SIZE
	.align		4
.L_39:
        /*02a8*/ 	.byte	0x04, 0x1e
        /*02aa*/ 	.short	(.L_41 - .L_40)
.L_40:
        /*02ac*/ 	.word	0x00000000


	//----- nvinfo : EIATTR_CBANK_PARAM_SIZE
	.align		4
.L_41:
        /*02b0*/ 	.byte	0x03, 0x19
        /*02b2*/ 	.short	0x0470


	//----- nvinfo : EIATTR_PARAM_CBANK
	.align		4
        /*02b4*/ 	.byte	0x04, 0x0a
        /*02b6*/ 	.short	(.L_43 - .L_42)
	.align		4
.L_42:
        /*02b8*/ 	.word	index@(.nv.constant0._ZN7cutlass13device_kernelINS_4gemm6kernel13GemmUniversalIN4cute5tupleIJiiiiEEENS1_10collective13CollectiveMmaINS1_34MainloopSm90TmaGmmaWarpSpecializedILi2ENS5_IJNS4_1CILi1EEESB_SB_EEENS1_32KernelTmaWarpSpecializedPingpongEEENS5_IJNSA_ILi64EEENSA_ILi256EEESF_EEEfNS5_IJlSB_lEEEfSI_NS4_8TiledMMAINS4_8MMA_AtomIJNS4_4SM904GMMA30MMA_64x256x8_F32TF32TF32_SS_TNILNSM_7ScaleInE1ELSO_1EEEEEENS4_6LayoutISC_NS5_IJNSA_ILi0EEESS_SS_EEEEENS5_IJNS4_10UnderscoreESV_SV_EEEEENS4_13SM90_TMA_LOADENS4_14ComposedLayoutINS4_7SwizzleILi3ELi4ELi3EEENS4_18smem_ptr_flag_bitsILi32EEENSR_INS5_IJNSA_ILi8EEENSA_ILi32EEEEEENS5_IJS15_SB_EEEEEEEvNS4_8identityESY_S19_vS1A_EENS_8epilogue10collective6detail29Sm90TmaWarpSpecializedAdapterINS1D_15DefaultEpilogueIfSI_SI_NS1C_6thread17LinearCombinationIfLi1EffLNS1H_9ScaleType4KindE0ELNS_15FloatRoundStyleE2EfEENS1_15EpilogueDefaultEEEEEvvEEEEvNT_6ParamsE)
        /*02bc*/ 	.short	0x0210
        /*02be*/ 	.short	0x0470


	//----- nvinfo : EIATTR_SW_WAR
	.align		4
.L_43:
        /*02c0*/ 	.byte	0x04, 0x36
        /*02c2*/ 	.short	(.L_45 - .L_44)
.L_44:
        /*02c4*/ 	.word	0x00000008
.L_45:


//--------------------- .nv.callgraph             --------------------------
	.section	.nv.callgraph,"",@"SHT_CUDA_CALLGRAPH"
	.align	4
	.sectionentsize	8
	.align		4
        /*0000*/ 	.word	0x00000000
	.align		4
        /*0004*/ 	.word	0xffffffff
	.align		4
        /*0008*/ 	.word	index@(_ZN7cutlass13device_kernelINS_4gemm6kernel13GemmUniversalIN4cute5tupleIJiiiiEEENS1_10collective13CollectiveMmaINS1_34MainloopSm90TmaGmmaWarpSpecializedILi2ENS5_IJNS4_1CILi1EEESB_SB_EEENS1_32KernelTmaWarpSpecializedPingpongEEENS5_IJNSA_ILi64EEENSA_ILi256EEESF_EEEfNS5_IJlSB_lEEEfSI_NS4_8TiledMMAINS4_8MMA_AtomIJNS4_4SM904GMMA30MMA_64x256x8_F32TF32TF32_SS_TNILNSM_7ScaleInE1ELSO_1EEEEEENS4_6LayoutISC_NS5_IJNSA_ILi0EEESS_SS_EEEEENS5_IJNS4_10UnderscoreESV_SV_EEEEENS4_13SM90_TMA_LOADENS4_14ComposedLayoutINS4_7SwizzleILi3ELi4ELi3EEENS4_18smem_ptr_flag_bitsILi32EEENSR_INS5_IJNSA_ILi8EEENSA_ILi32EEEEEENS5_IJS15_SB_EEEEEEEvNS4_8identityESY_S19_vS1A_EENS_8epilogue10collective6detail29Sm90TmaWarpSpecializedAdapterINS1D_15DefaultEpilogueIfSI_SI_NS1C_6thread17LinearCombinationIfLi1EffLNS1H_9ScaleType4KindE0ELNS_15FloatRoundStyleE2EfEENS1_15EpilogueDefaultEEEEEvvEEEEvNT_6ParamsE)
	.align		4
        /*000c*/ 	.word	index@(__assertfail)
	.align		4
        /*0010*/ 	.word	0x00000000
	.align		4
        /*0014*/ 	.word	0xfffffffe
	.align		4
        /*0018*/ 	.word	0x00000000
	.align		4
        /*001c*/ 	.word	0xfffffffd
	.align		4
        /*0020*/ 	.word	0x00000000
	.align		4
        /*0024*/ 	.word	0xfffffffc


//--------------------- .nv.constant4             --------------------------
	.section	.nv.constant4,"a",@progbits
	.align	8
	.align		8
.nv.constant4:
        /*0000*/ 	.dword	__assertfail
	.align		8
        /*0008*/ 	.dword	__unnamed_1
	.align		8
        /*0010*/ 	.dword	_ZN40_INTERNAL_c3fd3b2d_4_k_cu_1a919461_207894cuda3std3__45__cpo5beginE
	.align		8
        /*0018*/ 	.dword	_ZN40_INTERNAL_c3fd3b2d_4_k_cu_1a919461_207894cuda3std3__45__cpo3endE
	.align		8
        /*0020*/ 	.dword	_ZN40_INTERNAL_c3fd3b2d_4_k_cu_1a919461_207894cuda3std3__45__cpo6cbeginE
	.align		8
        /*0028*/ 	.dword	_ZN40_INTERNAL_c3fd3b2d_4_k_cu_1a919461_207894cuda3std3__45__cpo4cendE
	.align		8
        /*0030*/ 	.dword	_ZN40_INTERNAL_c3fd3b2d_4_k_cu_1a919461_207894cuda3std3__442_GLOBAL__N__c3fd3b2d_4_k_cu_1a919461_207896ignoreE
	.align		8
        /*0038*/ 	.dword	_ZN40_INTERNAL_c3fd3b2d_4_k_cu_1a919461_207894cuda3std3__419piecewise_constructE
	.align		8
        /*0040*/ 	.dword	_ZN40_INTERNAL_c3fd3b2d_4_k_cu_1a919461_207894cuda3std3__48in_placeE
	.align		8
        /*0048*/ 	.dword	_ZN40_INTERNAL_c3fd3b2d_4_k_cu_1a919461_207894cuda3std6ranges3__45__cpo4swapE
	.align		8
        /*0050*/ 	.dword	_ZN40_INTERNAL_c3fd3b2d_4_k_cu_1a919461_207894cuda3std6ranges3__45__cpo9iter_moveE
	.align		8
        /*0058*/ 	.dword	_ZN40_INTERNAL_c3fd3b2d_4_k_cu_1a919461_207894cute7productE
	.align		8
        /*0060*/ 	.dword	_ZN40_INTERNAL_c3fd3b2d_4_k_cu_1a919461_207894cute1_E
	.align		8
        /*0068*/ 	.dword	$str$22
	.align		8
        /*0070*/ 	.dword	$str$23


//--------------------- .text._ZN7cutlass13device_kernelINS_4gemm6kernel13GemmUniversalIN4cute5tupleIJiiiiEEENS1_10collective13CollectiveMmaINS1_34MainloopSm90TmaGmmaWarpSpecializedILi2ENS5_IJNS4_1CILi1EEESB_SB_EEENS1_32KernelTmaWarpSpecializedPingpongEEENS5_IJNSA_ILi64EEENSA_ILi256EEESF_EEEfNS5_IJlSB_lEEEfSI_NS4_8TiledMMAINS4_8MMA_AtomIJNS4_4SM904GMMA30MMA_64x256x8_F32TF32TF32_SS_TNILNSM_7ScaleInE1ELSO_1EEEEEENS4_6LayoutISC_NS5_IJNSA_ILi0EEESS_SS_EEEEENS5_IJNS4_10UnderscoreESV_SV_EEEEENS4_13SM90_TMA_LOADENS4_14ComposedLayoutINS4_7SwizzleILi3ELi4ELi3EEENS4_18smem_ptr_flag_bitsILi32EEENSR_INS5_IJNSA_ILi8EEENSA_ILi32EEEEEENS5_IJS15_SB_EEEEEEEvNS4_8identityESY_S19_vS1A_EENS_8epilogue10collective6detail29Sm90TmaWarpSpecializedAdapterINS1D_15DefaultEpilogueIfSI_SI_NS1C_6thread17LinearCombinationIfLi1EffLNS1H_9ScaleType4KindE0ELNS_15FloatRoundStyleE2EfEENS1_15EpilogueDefaultEEEEEvvEEEEvNT_6ParamsE --------------------------
	.section	.text._ZN7cutlass13device_kernelINS_4gemm6kernel13GemmUniversalIN4cute5tupleIJiiiiEEENS1_10collective13CollectiveMmaINS1_34MainloopSm90TmaGmmaWarpSpecializedILi2ENS5_IJNS4_1CILi1EEESB_SB_EEENS1_32KernelTmaWarpSpecializedPingpongEEENS5_IJNSA_ILi64EEENSA_ILi256EEESF_EEEfNS5_IJlSB_lEEEfSI_NS4_8TiledMMAINS4_8MMA_AtomIJNS4_4SM904GMMA30MMA_64x256x8_F32TF32TF32_SS_TNILNSM_7ScaleInE1ELSO_1EEEEEENS4_6LayoutISC_NS5_IJNSA_ILi0EEESS_SS_EEEEENS5_IJNS4_10UnderscoreESV_SV_EEEEENS4_13SM90_TMA_LOADENS4_14ComposedLayoutINS4_7SwizzleILi3ELi4ELi3EEENS4_18smem_ptr_flag_bitsILi32EEENSR_INS5_IJNSA_ILi8EEENSA_ILi32EEEEEENS5_IJS15_SB_EEEEEEEvNS4_8identityESY_S19_vS1A_EENS_8epilogue10collective6detail29Sm90TmaWarpSpecializedAdapterINS1D_15DefaultEpilogueIfSI_SI_NS1C_6thread17LinearCombinationIfLi1EffLNS1H_9ScaleType4KindE0ELNS_15FloatRoundStyleE2EfEENS1_15EpilogueDefaultEEEEEvvEEEEvNT_6ParamsE,"ax",@progbits
	.align	128
.text._ZN7cutlass13device_kernelINS_4gemm6kernel13GemmUniversalIN4cute5tupleIJiiiiEEENS1_10collective13CollectiveMmaINS1_34MainloopSm90TmaGmmaWarpSpecializedILi2ENS5_IJNS4_1CILi1EEESB_SB_EEENS1_32KernelTmaWarpSpecializedPingpongEEENS5_IJNSA_ILi64EEENSA_ILi256EEESF_EEEfNS5_IJlSB_lEEEfSI_NS4_8TiledMMAINS4_8MMA_AtomIJNS4_4SM904GMMA30MMA_64x256x8_F32TF32TF32_SS_TNILNSM_7ScaleInE1ELSO_1EEEEEENS4_6LayoutISC_NS5_IJNSA_ILi0EEESS_SS_EEEEENS5_IJNS4_10UnderscoreESV_SV_EEEEENS4_13SM90_TMA_LOADENS4_14ComposedLayoutINS4_7SwizzleILi3ELi4ELi3EEENS4_18smem_ptr_flag_bitsILi32EEENSR_INS5_IJNSA_ILi8EEENSA_ILi32EEEEEENS5_IJS15_SB_EEEEEEEvNS4_8identityESY_S19_vS1A_EENS_8epilogue10collective6detail29Sm90TmaWarpSpecializedAdapterINS1D_15DefaultEpilogueIfSI_SI_NS1C_6thread17LinearCombinationIfLi1EffLNS1H_9ScaleType4KindE0ELNS_15FloatRoundStyleE2EfEENS1_15EpilogueDefaultEEEEEvvEEEEvNT_6ParamsE:
        .type           _ZN7cutlass13device_kernelINS_4gemm6kernel13GemmUniversalIN4cute5tupleIJiiiiEEENS1_10collective13CollectiveMmaINS1_34MainloopSm90TmaGmmaWarpSpecializedILi2ENS5_IJNS4_1CILi1EEESB_SB_EEENS1_32KernelTmaWarpSpecializedPingpongEEENS5_IJNSA_ILi64EEENSA_ILi256EEESF_EEEfNS5_IJlSB_lEEEfSI_NS4_8TiledMMAINS4_8MMA_AtomIJNS4_4SM904GMMA30MMA_64x256x8_F32TF32TF32_SS_TNILNSM_7ScaleInE1ELSO_1EEEEEENS4_6LayoutISC_NS5_IJNSA_ILi0EEESS_SS_EEEEENS5_IJNS4_10UnderscoreESV_SV_EEEEENS4_13SM90_TMA_LOADENS4_14ComposedLayoutINS4_7SwizzleILi3ELi4ELi3EEENS4_18smem_ptr_flag_bitsILi32EEENSR_INS5_IJNSA_ILi8EEENSA_ILi32EEEEEENS5_IJS15_SB_EEEEEEEvNS4_8identityESY_S19_vS1A_EENS_8epilogue10collective6detail29Sm90TmaWarpSpecializedAdapterINS1D_15DefaultEpilogueIfSI_SI_NS1C_6thread17LinearCombinationIfLi1EffLNS1H_9ScaleType4KindE0ELNS_15FloatRoundStyleE2EfEENS1_15EpilogueDefaultEEEEEvvEEEEvNT_6ParamsE,@function
        .size           _ZN7cutlass13device_kernelINS_4gemm6kernel13GemmUniversalIN4cute5tupleIJiiiiEEENS1_10collective13CollectiveMmaINS1_34MainloopSm90TmaGmmaWarpSpecializedILi2ENS5_IJNS4_1CILi1EEESB_SB_EEENS1_32KernelTmaWarpSpecializedPingpongEEENS5_IJNSA_ILi64EEENSA_ILi256EEESF_EEEfNS5_IJlSB_lEEEfSI_NS4_8TiledMMAINS4_8MMA_AtomIJNS4_4SM904GMMA30MMA_64x256x8_F32TF32TF32_SS_TNILNSM_7ScaleInE1ELSO_1EEEEEENS4_6LayoutISC_NS5_IJNSA_ILi0EEESS_SS_EEEEENS5_IJNS4_10UnderscoreESV_SV_EEEEENS4_13SM90_TMA_LOADENS4_14ComposedLayoutINS4_7SwizzleILi3ELi4ELi3EEENS4_18smem_ptr_flag_bitsILi32EEENSR_INS5_IJNSA_ILi8EEENSA_ILi32EEEEEENS5_IJS15_SB_EEEEEEEvNS4_8identityESY_S19_vS1A_EENS_8epilogue10collective6detail29Sm90TmaWarpSpecializedAdapterINS1D_15DefaultEpilogueIfSI_SI_NS1C_6thread17LinearCombinationIfLi1EffLNS1H_9ScaleType4KindE0ELNS_15FloatRoundStyleE2EfEENS1_15EpilogueDefaultEEEEEvvEEEEvNT_6ParamsE,(.L_x_320 - _ZN7cutlass13device_kernelINS_4gemm6kernel13GemmUniversalIN4cute5tupleIJiiiiEEENS1_10collective13CollectiveMmaINS1_34MainloopSm90TmaGmmaWarpSpecializedILi2ENS5_IJNS4_1CILi1EEESB_SB_EEENS1_32KernelTmaWarpSpecializedPingpongEEENS5_IJNSA_ILi64EEENSA_ILi256EEESF_EEEfNS5_IJlSB_lEEEfSI_NS4_8TiledMMAINS4_8MMA_AtomIJNS4_4SM904GMMA30MMA_64x256x8_F32TF32TF32_SS_TNILNSM_7ScaleInE1ELSO_1EEEEEENS4_6LayoutISC_NS5_IJNSA_ILi0EEESS_SS_EEEEENS5_IJNS4_10UnderscoreESV_SV_EEEEENS4_13SM90_TMA_LOADENS4_14ComposedLayoutINS4_7SwizzleILi3ELi4ELi3EEENS4_18smem_ptr_flag_bitsILi32EEENSR_INS5_IJNSA_ILi8EEENSA_ILi32EEEEEENS5_IJS15_SB_EEEEEEEvNS4_8identityESY_S19_vS1A_EENS_8epilogue10collective6detail29Sm90TmaWarpSpecializedAdapterINS1D_15DefaultEpilogueIfSI_SI_NS1C_6thread17LinearCombinationIfLi1EffLNS1H_9ScaleType4KindE0ELNS_15FloatRoundStyleE2EfEENS1_15EpilogueDefaultEEEEEvvEEEEvNT_6ParamsE)
        .other          _ZN7cutlass13device_kernelINS_4gemm6kernel13GemmUniversalIN4cute5tupleIJiiiiEEENS1_10collective13CollectiveMmaINS1_34MainloopSm90TmaGmmaWarpSpecializedILi2ENS5_IJNS4_1CILi1EEESB_SB_EEENS1_32KernelTmaWarpSpecializedPingpongEEENS5_IJNSA_ILi64EEENSA_ILi256EEESF_EEEfNS5_IJlSB_lEEEfSI_NS4_8TiledMMAINS4_8MMA_AtomIJNS4_4SM904GMMA30MMA_64x256x8_F32TF32TF32_SS_TNILNSM_7ScaleInE1ELSO_1EEEEEENS4_6LayoutISC_NS5_IJNSA_ILi0EEESS_SS_EEEEENS5_IJNS4_10UnderscoreESV_SV_EEEEENS4_13SM90_TMA_LOADENS4_14ComposedLayoutINS4_7SwizzleILi3ELi4ELi3EEENS4_18smem_ptr_flag_bitsILi32EEENSR_INS5_IJNSA_ILi8EEENSA_ILi32EEEEEENS5_IJS15_SB_EEEEEEEvNS4_8identityESY_S19_vS1A_EENS_8epilogue10collective6detail29Sm90TmaWarpSpecializedAdapterINS1D_15DefaultEpilogueIfSI_SI_NS1C_6thread17LinearCombinationIfLi1EffLNS1H_9ScaleType4KindE0ELNS_15FloatRoundStyleE2EfEENS1_15EpilogueDefaultEEEEEvvEEEEvNT_6ParamsE,@"STO_CUDA_ENTRY STV_DEFAULT"
_ZN7cutlass13device_kernelINS_4gemm6kernel13GemmUniversalIN4cute5tupleIJiiiiEEENS1_10collective13CollectiveMmaINS1_34MainloopSm90TmaGmmaWarpSpecializedILi2ENS5_IJNS4_1CILi1EEESB_SB_EEENS1_32KernelTmaWarpSpecializedPingpongEEENS5_IJNSA_ILi64EEENSA_ILi256EEESF_EEEfNS5_IJlSB_lEEEfSI_NS4_8TiledMMAINS4_8MMA_AtomIJNS4_4SM904GMMA30MMA_64x256x8_F32TF32TF32_SS_TNILNSM_7ScaleInE1ELSO_1EEEEEENS4_6LayoutISC_NS5_IJNSA_ILi0EEESS_SS_EEEEENS5_IJNS4_10UnderscoreESV_SV_EEEEENS4_13SM90_TMA_LOADENS4_14ComposedLayoutINS4_7SwizzleILi3ELi4ELi3EEENS4_18smem_ptr_flag_bitsILi32EEENSR_INS5_IJNSA_ILi8EEENSA_ILi32EEEEEENS5_IJS15_SB_EEEEEEEvNS4_8identityESY_S19_vS1A_EENS_8epilogue10collective6detail29Sm90TmaWarpSpecializedAdapterINS1D_15DefaultEpilogueIfSI_SI_NS1C_6thread17LinearCombinationIfLi1EffLNS1H_9ScaleType4KindE0ELNS_15FloatRoundStyleE2EfEENS1_15EpilogueDefaultEEEEEvvEEEEvNT_6ParamsE:
[----:B------:R-:W0:Y:S01]  /*0000*/  LDC R1, c[0x0][0x28] ;  /* 0x00000a00ff017b82 */ /* 0x000e220000000800 */
[----:B------:R-:W1:Y:S01]  /*0010*/  S2R R4, SR_TID.X ;  /* 0x0000000000047919 */ /* 0x000e620000002100 */
[----:B------:R-:W-:Y:S01]  /*0020*/  ELECT P0, URZ, PT ;  /* 0x00000000003f782f */ /* 0x000fe20003800000 */
[----:B------:R-:W-:Y:S01]  /*0030*/  BSSY B0, `(.L_x_0) ;  /* 0x0000014000007945 */ /* 0x000fe20003800000 */
[----:B-1----:R-:W-:-:S05]  /*0040*/  SHF.R.U32.HI R0, RZ, 0x5, R4 ;  /* 0x00000005ff007819 */ /* 0x002fca0000011604 */
[----:B------:R-:W1:Y:S02]  /*0050*/  SHFL.IDX PT, R2, R0, RZ, 0x1f ;  /* 0x00001fff00027589 */ /* 0x000e6400000e0000 */
[----:B-1----:R-:W-:Y:S02]  /*0060*/  R2UR UR8, R2 ;  /* 0x00000000020872ca */ /* 0x002fe400000e0000 */
[----:B------:R-:W-:-:S05]  /*0070*/  SHF.R.U32.HI R2, RZ, 0x7, R4 ;  /* 0x00000007ff027819 */ /* 0x000fca0000011604 */
[----:B------:R1:W2:Y:S06]  /*0080*/  SHFL.IDX PT, R3, R2, RZ, 0x1f ;  /* 0x00001fff02037589 */ /* 0x0002ac00000e0000 */
[----:B------:R-:W-:Y:S02]  /*0090*/  USHF.R.S32.HI UR4, URZ, 0x1f, UR8 ;  /* 0x0000001f3f047899 */ /* 0x000fe40008011408 */
[----:B------:R-:W-:Y:S02]  /*00a0*/  ISETP.NE.OR P0, PT, RZ, UR8, !P0 ;  /* 0x00000008ff007c0c */ /* 0x000fe4000c705670 */
[----:B------:R-:W-:-:S04]  /*00b0*/  ULEA.HI UR4, UR4, UR8, URZ, 0x2 ;  /* 0x0000000804047291 */ /* 0x000fc8000f8f103f */
[----:B------:R-:W-:-:S04]  /*00c0*/  ULOP3.LUT UR4, UR4, 0xfffffffc, URZ, 0xc0, !UPT ;  /* 0xfffffffc04047892 */ /* 0x000fc8000f8ec03f */
[----:B------:R-:W-:-:S03]  /*00d0*/  UIADD3 UR8, UR8, -UR4, URZ ;  /* 0x8000000408087290 */ /* 0x000fc6000fffe03f */
[----:B01----:R-:W-:Y:S09]  /*00e0*/  @P0 BRA `(.L_x_1) ;  /* 0x0000000000200947 */ /* 0x003ff20003800000 */
[----:B------:R-:W-:Y:S02]  /*00f0*/  ULDC.64 UR4, c[0x0][0x198] ;  /* 0x0000660000047ab9 */ /* 0x000fe40000000a00 */
[----:B------:R-:W-:Y:S02]  /*0100*/  UIADD3 UR6, UP0, UR4, 0xf0, URZ ;  /* 0x000000f004067890 */ /* 0x000fe4000ff1e03f */
[----:B------:R-:W-:Y:S02]  /*0110*/  UIADD3 UR4, UP1, UR4, 0x1f0, URZ ;  /* 0x000001f004047890 */ /* 0x000fe4000ff3e03f */
[----:B------:R-:W-:Y:S02]  /*0120*/  UIADD3.X UR7, URZ, UR5, URZ, UP0, !UPT ;  /* 0x000000053f077290 */ /* 0x000fe400087fe43f */
[----:B------:R-:W-:-:S07]  /*0130*/  UIADD3.X UR5, URZ, UR5, URZ, UP1, !UPT ;  /* 0x000000053f057290 */ /* 0x000fce0008ffe43f */
[----:B------:R0:W-:Y:S02]  /*0140*/  UTMACCTL.PF [UR6] ;  /* 0x00000000060079b9 */ /* 0x0001e40008040000 */
[----:B------:R0:W-:Y:S02]  /*0150*/  UTMACCTL.PF [UR4] ;  /* 0x00000000040079b9 */ /* 0x0001e40008040000 */
[----:B0-----:R-:W-:Y:S01]  /*0160*/  NOP ;  /* 0x0000000000007918 */ /* 0x001fe20000000000 */
.L_x_1:
[----:B------:R-:W-:Y:S05]  /*0170*/  BSYNC B0 ;  /* 0x0000000000007941 */ /* 0x000fea0003800000 */
.L_x_0:
[----:B------:R-:W0:Y:S01]  /*0180*/  SHFL.IDX PT, R5, R0, RZ, 0x1f ;  /* 0x00001fff00057589 */ /* 0x000e2200000e0000 */
[----:B--2---:R-:W-:Y:S01]  /*0190*/  R2UR UR15, R3 ;  /* 0x00000000030f72ca */ /* 0x004fe200000e0000 */
[----:B------:R-:W-:-:S04]  /*01a0*/  UISETP.NE.AND UP0, UPT, UR8, 0x3, UPT ;  /* 0x000000030800788c */ /* 0x000fc8000bf05270 */
[----:B------:R-:W-:-:S08]  /*01b0*/  UISETP.EQ.OR UP0, UPT, UR8, URZ, !UP0 ;  /* 0x0000003f0800728c */ /* 0x000fd0000c702670 */
[----:B------:R-:W-:Y:S02]  /*01c0*/  UIADD3 UR18, UR15, -0x1, URZ ;  /* 0xffffffff0f127890 */ /* 0x000fe4000fffe03f */
[----:B------:R-:W-:Y:S02]  /*01d0*/  UISETP.EQ.AND UP0, UPT, UR15, URZ, UP0 ;  /* 0x0000003f0f00728c */ /* 0x000fe40008702270 */
[----:B------:R-:W-:Y:S02]  /*01e0*/  UISETP.GE.U32.AND UP1, UPT, UR18, 0x2, UPT ;  /* 0x000000021200788c */ /* 0x000fe4000bf26070 */
[----:B------:R-:W-:Y:S01]  /*01f0*/  USEL UR42, URZ, 0x1, !UP0 ;  /* 0x000000013f2a7887 */ /* 0x000fe2000c000000 */
[----:B0-----:R-:W-:-:S03]  /*0200*/  ISETP.NE.AND P0, PT, R5, RZ, PT ;  /* 0x000000ff0500720c */ /* 0x001fc60003f05270 */
[----:B------:R-:W-:-:S10]  /*0210*/  USEL UR42, UR42, 0x2, UP1 ;  /* 0x000000022a2a7887 */ /* 0x000fd40008800000 */
[----:B------:R-:W-:Y:S05]  /*0220*/  @P0 BRA `(.L_x_2) ;  /* 0x0000000000480947 */ /* 0x000fea0003800000 */
[----:B------:R-:W0:Y:S01]  /*0230*/  S2UR UR9, SR_CgaCtaId ;  /* 0x00000000000979c3 */ /* 0x000e220000008800 */
[----:B------:R-:W-:Y:S01]  /*0240*/  UMOV UR4, 0x400 ;  /* 0x0000040000047882 */ /* 0x000fe20000000000 */
[----:B------:R-:W-:Y:S01]  /*0250*/  UMOV UR5, 0x1 ;  /* 0x0000000100057882 */ /* 0x000fe20000000000 */
[----:B------:R-:W-:Y:S01]  /*0260*/  UMOV UR6, 0x80 ;  /* 0x0000008000067882 */ /* 0x000fe20000000000 */
[----:B------:R-:W-:Y:S01]  /*0270*/  ELECT P0, URZ, PT ;  /* 0x00000000003f782f */ /* 0x000fe20003800000 */
[----:B------:R-:W-:-:S04]  /*0280*/  UIADD3 UR6, -UR6, 0x100000, URZ ;  /* 0x0010000006067890 */ /* 0x000fc8000fffe13f */
[----:B------:R-:W-:Y:S02]  /*0290*/  USHF.L.U32 UR7, UR6, 0xb, URZ ;  /* 0x0000000b06077899 */ /* 0x000fe4000800063f */
[----:B------:R-:W-:Y:S02]  /*02a0*/  USHF.L.U32 UR6, UR6, 0x1, URZ ;  /* 0x0000000106067899 */ /* 0x000fe4000800063f */
[----:B0-----:R-:W-:Y:S02]  /*02b0*/  ULEA UR9, UR9, UR4, 0x18 ;  /* 0x0000000409097291 */ /* 0x001fe4000f8ec03f */
[----:B------:R-:W-:-:S04]  /*02c0*/  UIADD3 UR4, -UR5, 0x100000, URZ ;  /* 0x0010000005047890 */ /* 0x000fc8000fffe13f */
[----:B------:R-:W-:Y:S02]  /*02d0*/  USHF.L.U32 UR5, UR4, 0xb, URZ ;  /* 0x0000000b04057899 */ /* 0x000fe4000800063f */
[----:B------:R-:W-:Y:S01]  /*02e0*/  USHF.L.U32 UR4, UR4, 0x1, URZ ;  /* 0x0000000104047899 */ /* 0x000fe2000800063f */
[----:B------:R-:W0:Y:S11]  /*02f0*/  FENCE.VIEW.ASYNC.S ;  /* 0x00000000000073c6 */ /* 0x000e360000000000 */
[----:B0-----:R0:W1:Y:S01]  /*0300*/  SYNCS.EXCH.64 URZ, [UR9], UR4 ;  /* 0x00000004093f75b2 */ /* 0x0010620008000100 */
[----:B------:R0:W2:Y:S01]  /*0310*/  SYNCS.EXCH.64 URZ, [UR9+0x10], UR6 ;  /* 0x00001006093f75b2 */ /* 0x0000a20008000100 */
[----:B------:R0:W3:Y:S01]  /*0320*/  SYNCS.EXCH.64 URZ, [UR9+0x8], UR4 ;  /* 0x00000804093f75b2 */ /* 0x0000e20008000100 */
[----:B------:R0:W4:Y:S01]  /*0330*/  SYNCS.EXCH.64 URZ, [UR9+0x18], UR6 ;  /* 0x00001806093f75b2 */ /* 0x0001220008000100 */
[----:B------:R-:W-:Y:S01]  /*0340*/  NOP ;  /* 0x0000000000007918 */ /* 0x000fe20000000000 */
.L_x_2:
[----:B------:R-:W5:Y:S01]  /*0350*/  SHFL.IDX PT, R5, R0, RZ, 0x1f ;  /* 0x00001fff00057589 */ /* 0x000f6200000e0000 */
[----:B------:R-:W-:Y:S01]  /*0360*/  ELECT P0, URZ, PT ;  /* 0x00000000003f782f */ /* 0x000fe20003800000 */
[----:B------:R-:W-:Y:S01]  /*0370*/  NOP ;  /* 0x0000000000007918 */ /* 0x000fe20000000000 */
[----:B------:R-:W-:Y:S01]  /*0380*/  ELECT P1, URZ, PT ;  /* 0x00000000003f782f */ /* 0x000fe20003820000 */
[----:B------:R-:W1:Y:S01]  /*0390*/  SHFL.IDX PT, R3, R0, RZ, 0x1f ;  /* 0x00001fff00037589 */ /* 0x000e6200000e0000 */
[----:B0-----:R-:W-:Y:S01]  /*03a0*/  UMOV UR4, 0x20 ;  /* 0x0000002000047882 */ /* 0x001fe20000000000 */
[----:B------:R-:W-:Y:S01]  /*03b0*/  UMOV UR12, 0x80 ;  /* 0x00000080000c7882 */ /* 0x000fe20000000000 */
[----:B------:R-:W-:Y:S01]  /*03c0*/  NOP ;  /* 0x0000000000007918 */ /* 0x000fe20000000000 */
[----:B------:R0:W0:Y:S01]  /*03d0*/  SHFL.IDX PT, R0, R2, RZ, 0x1f ;  /* 0x00001fff02007589 */ /* 0x00002200000e0000 */
[----:B------:R-:W-:Y:S01]  /*03e0*/  ULDC.64 UR50, c[0x0][0x208] ;  /* 0x0000820000327ab9 */ /* 0x000fe20000000a00 */
[----:B-----5:R-:W-:-:S02]  /*03f0*/  ISETP.NE.OR P0, PT, R5, RZ, !P0 ;  /* 0x000000ff0500720c */ /* 0x020fc40004705670 */
[----:B-1----:R-:W-:Y:S02]  /*0400*/  ISETP.NE.OR P1, PT, R3, RZ, !P1 ;  /* 0x000000ff0300720c */ /* 0x002fe40004f25670 */
[----:B------:R-:W-:-:S04]  /*0410*/  SHF.R.S32.HI R3, RZ, 0x1f, R4 ;  /* 0x0000001fff037819 */ /* 0x000fc80000011404 */
[----:B------:R-:W-:-:S05]  /*0420*/  LEA.HI R3, R3, R4, RZ, 0x7 ;  /* 0x0000000403037211 */ /* 0x000fca00078f38ff */
[----:B------:R-:W-:Y:S01]  /*0430*/  VOTEU.ALL UP0, P0 ;  /* 0x00000000003f7886 */ /* 0x000fe20000000000 */
[----:B------:R-:W-:Y:S01]  /*0440*/  LOP3.LUT R3, R3, 0xffffff80, RZ, 0xc0, !PT ;  /* 0xffffff8003037812 */ /* 0x000fe200078ec0ff */
[----:B------:R-:W-:-:S03]  /*0450*/  VOTEU.ALL UP1, P1 ;  /* 0x00000000003f7886 */ /* 0x000fc60000820000 */
[----:B------:R-:W1:Y:S01]  /*0460*/  @!UP0 S2UR UR7, SR_CgaCtaId ;  /* 0x00000000000789c3 */ /* 0x000e620000008800 */
[----:B------:R-:W-:Y:S01]  /*0470*/  @!UP0 UMOV UR6, 0x400 ;  /* 0x0000040000068882 */ /* 0x000fe20000000000 */
[----:B------:R-:W-:-:S04]  /*0480*/  @!UP0 UIADD3 UR4, -UR4, 0x100000, URZ ;  /* 0x0010000004048890 */ /* 0x000fc8000fffe13f */
[----:B------:R-:W-:Y:S02]  /*0490*/  @!UP0 USHF.L.U32 UR5, UR4, 0xb, URZ ;  /* 0x0000000b04058899 */ /* 0x000fe4000800063f */
[----:B------:R-:W-:Y:S01]  /*04a0*/  @!UP0 USHF.L.U32 UR4, UR4, 0x1, URZ ;  /* 0x0000000104048899 */ /* 0x000fe2000800063f */
[----:B------:R-:W-:Y:S01]  /*04b0*/  IMAD.IADD R3, R4, 0x1, -R3 ;  /* 0x0000000104037824 */ /* 0x000fe200078e0a03 */
[----:B------:R-:W-:Y:S01]  /*04c0*/  @!UP1 UMOV UR10, 0x400 ;  /* 0x00000400000a9882 */ /* 0x000fe20000000000 */
[----:B------:R-:W-:Y:S01]  /*04d0*/  VOTEU.ALL UP2, P1 ;  /* 0x00000000003f7886 */ /* 0x000fe20000840000 */
[----:B------:R-:W-:Y:S01]  /*04e0*/  VOTEU.ALL UP3, P1 ;  /* 0x00000000003f7886 */ /* 0x000fe20000860000 */
[----:B------:R-:W-:Y:S01]  /*04f0*/  VOTEU.ALL UP4, P1 ;  /* 0x00000000003f7886 */ /* 0x000fe20000880000 */
[----:B------:R-:W5:Y:S01]  /*0500*/  @!UP1 S2UR UR11, SR_CgaCtaId ;  /* 0x00000000000b99c3 */ /* 0x000f620000008800 */
[----:B------:R-:W-:Y:S01]  /*0510*/  VOTEU.ALL UP5, P1 ;  /* 0x00000000003f7886 */ /* 0x000fe200008a0000 */
[----:B------:R-:W-:Y:S01]  /*0520*/  ISETP.NE.AND P1, PT, RZ, UR15, PT ;  /* 0x0000000fff007c0c */ /* 0x000fe2000bf25270 */
[----:B-1----:R-:W-:-:S02]  /*0530*/  @!UP0 ULEA UR9, UR7, UR6, 0x18 ;  /* 0x0000000607098291 */ /* 0x002fc4000f8ec03f */
[----:B------:R-:W-:-:S04]  /*0540*/  @!UP1 UIADD3 UR6, -UR12, 0x100000, URZ ;  /* 0x001000000c069890 */ /* 0x000fc8000fffe13f */
[----:B------:R-:W-:Y:S02]  /*0550*/  @!UP1 USHF.L.U32 UR7, UR6, 0xb, URZ ;  /* 0x0000000b06079899 */ /* 0x000fe4000800063f */
[----:B------:R-:W-:Y:S01]  /*0560*/  @!UP1 USHF.L.U32 UR6, UR6, 0x1, URZ ;  /* 0x0000000106069899 */ /* 0x000fe2000800063f */
[----:B------:R-:W-:Y:S01]  /*0570*/  VOTEU.ALL UP0, P0 ;  /* 0x00000000003f7886 */ /* 0x000fe20000000000 */
[----:B-----5:R-:W-:Y:S01]  /*0580*/  @!UP1 ULEA UR10, UR11, UR10, 0x18 ;  /* 0x0000000a0b0a9291 */ /* 0x020fe2000f8ec03f */
[----:B------:R-:W-:Y:S01]  /*0590*/  VOTEU.ALL UP1, P0 ;  /* 0x00000000003f7886 */ /* 0x000fe20000020000 */
[----:B------:R-:W1:Y:S02]  /*05a0*/  FENCE.VIEW.ASYNC.S ;  /* 0x00000000000073c6 */ /* 0x000e640000000000 */
[----:B-1----:R-:W2:Y:S02]  /*05b0*/  @!UP0 SYNCS.EXCH.64 URZ, [UR9+0x50], UR4 ;  /* 0x00005004093f85b2 */ /* 0x002ea40008000100 */
[----:B------:R1:W2:Y:S01]  /*05c0*/  @!UP1 SYNCS.EXCH.64 URZ, [UR9+0x58], UR4 ;  /* 0x00005804093f95b2 */ /* 0x0002a20008000100 */
[----:B------:R-:W-:Y:S01]  /*05d0*/  NOP ;  /* 0x0000000000007918 */ /* 0x000fe20000000000 */
[----:B-1----:R-:W-:-:S02]  /*05e0*/  ULDC.64 UR4, c[0x0][0x598] ;  /* 0x0001660000047ab9 */ /* 0x002fc40000000a00 */
[----:B------:R-:W-:Y:S02]  /*05f0*/  ISETP.NE.U32.AND P0, PT, RZ, UR4, PT ;  /* 0x00000004ff007c0c */ /* 0x000fe4000bf05070 */
[----:B------:R1:W2:Y:S02]  /*0600*/  @!UP2 SYNCS.EXCH.64 URZ, [UR10+0x30], UR6 ;  /* 0x000030060a3fa5b2 */ /* 0x0002a40008000100 */
[----:B------:R-:W-:Y:S01]  /*0610*/  ISETP.NE.AND.EX P0, PT, RZ, UR5, PT, P0 ;  /* 0x00000005ff007c0c */ /* 0x000fe2000bf05300 */
[----:B------:R1:W2:Y:S01]  /*0620*/  @!UP3 SYNCS.EXCH.64 URZ, [UR10+0x38], UR6 ;  /* 0x000038060a3fb5b2 */ /* 0x0002a20008000100 */
[----:B------:R1:W2:Y:S01]  /*0630*/  @!UP4 SYNCS.EXCH.64 URZ, [UR10+0x40], UR6 ;  /* 0x000040060a3fc5b2 */ /* 0x0002a20008000100 */
[----:B------:R1:W2:Y:S01]  /*0640*/  @!UP5 SYNCS.EXCH.64 URZ, [UR10+0x48], UR6 ;  /* 0x000048060a3fd5b2 */ /* 0x0002a20008000100 */
[----:B------:R-:W-:Y:S01]  /*0650*/  NOP ;  /* 0x0000000000007918 */ /* 0x000fe20000000000 */
[----:B--234-:R-:W-:Y:S08]  /*0660*/  BAR.SYNC.DEFER_BLOCKING 0x0 ;  /* 0x0000000000007b1d */ /* 0x01cff00000010000 */
[----:B01----:R-:W-:Y:S05]  /*0670*/  @!P0 BRA `(.L_x_3) ;  /* 0x00000000001c8947 */ /* 0x003fea0003800000 */
[----:B------:R-:W0:Y:S02]  /*0680*/  LDC.64 R6, c[0x0][0x598] ;  /* 0x00016600ff067b82 */ /* 0x000e240000000a00 */
[----:B0-----:R-:W2:Y:S02]  /*0690*/  LDG.E.64 R6, desc[UR50][R6.64] ;  /* 0x0000003206067981 */ /* 0x001ea4000c1e1b00 */
[----:B--2---:R-:W-:-:S04]  /*06a0*/  ISETP.NE.U32.AND P0, PT, R6, RZ, PT ;  /* 0x000000ff0600720c */ /* 0x004fc80003f05070 */
[----:B------:R-:W-:-:S13]  /*06b0*/  ISETP.NE.AND.EX P0, PT, R7, RZ, PT, P0 ;  /* 0x000000ff0700720c */ /* 0x000fda0003f05300 */
[----:B------:R-:W-:Y:S05]  /*06c0*/  @!P0 BRA `(.L_x_3) ;  /* 0x0000000000088947 */ /* 0x000fea0003800000 */
[----:B------:R1:W5:Y:S01]  /*06d0*/  LD.E R23, desc[UR50][R6.64] ;  /* 0x0000003206177980 */ /* 0x000362000c101900 */
[----:B------:R-:W-:Y:S05]  /*06e0*/  BRA `(.L_x_4) ;  /* 0x0000000000247947 */ /* 0x000fea0003800000 */
.L_x_3:
[----:B------:R-:W-:Y:S02]  /*06f0*/  ULDC.64 UR4, c[0x0][0x588] ;  /* 0x0001620000047ab9 */ /* 0x000fe40000000a00 */
[----:B------:R-:W-:-:S04]  /*0700*/  ISETP.NE.U32.AND P0, PT, RZ, UR4, PT ;  /* 0x00000004ff007c0c */ /* 0x000fc8000bf05070 */
[----:B------:R-:W-:-:S13]  /*0710*/  ISETP.NE.AND.EX P0, PT, RZ, UR5, PT, P0 ;  /* 0x00000005ff007c0c */ /* 0x000fda000bf05300 */
[----:B------:R-:W-:Y:S05]  /*0720*/  @!P0 BRA `(.L_x_5) ;  /* 0x00000000000c8947 */ /* 0x000fea0003800000 */
[----:B------:R-:W0:Y:S02]  /*0730*/  LDC.64 R6, c[0x0][0x588] ;  /* 0x00016200ff067b82 */ /* 0x000e240000000a00 */
[----:B0-----:R0:W5:Y:S01]  /*0740*/  LDG.E R23, desc[UR50][R6.64] ;  /* 0x0000003206177981 */ /* 0x001162000c1e1900 */
[----:B------:R-:W-:Y:S05]  /*0750*/  BRA `(.L_x_4) ;  /* 0x0000000000087947 */ /* 0x000fea0003800000 */
.L_x_5:
[----:B------:R-:W-:Y:S02]  /*0760*/  ULDC UR4, c[0x0][0x580] ;  /* 0x0001600000047ab9 */ /* 0x000fe40000000800 */
[----:B------:R-:W-:-:S07]  /*0770*/  IMAD.U32 R23, RZ, RZ, UR4 ;  /* 0x00000004ff177e24 */ /* 0x000fce000f8e00ff */
.L_x_4:
[----:B------:R-:W-:Y:S02]  /*0780*/  ULDC.64 UR4, c[0x0][0x5a0] ;  /* 0x0001680000047ab9 */ /* 0x000fe40000000a00 */
[----:B------:R-:W-:-:S04]  /*0790*/  ISETP.NE.U32.AND P0, PT, RZ, UR4, PT ;  /* 0x00000004ff007c0c */ /* 0x000fc8000bf05070 */
[----:B------:R-:W-:-:S13]  /*07a0*/  ISETP.NE.AND.EX P0, PT, RZ, UR5, PT, P0 ;  /* 0x00000005ff007c0c */ /* 0x000fda000bf05300 */
[----:B------:R-:W-:Y:S05]  /*07b0*/  @!P0 BRA `(.L_x_6) ;  /* 0x00000000001c8947 */ /* 0x000fea0003800000 */
[----:B01----:R-:W0:Y:S02]  /*07c0*/  LDC.64 R6, c[0x0][0x5a0] ;  /* 0x00016800ff067b82 */ /* 0x003e240000000a00 */
[----:B0-----:R-:W2:Y:S02]  /*07d0*/  LDG.E.64 R6, desc[UR50][R6.64] ;  /* 0x0000003206067981 */ /* 0x001ea4000c1e1b00 */
[----:B--2---:R-:W-:-:S04]  /*07e0*/  ISETP.NE.U32.AND P0, PT, R6, RZ, PT ;  /* 0x000000ff0600720c */ /* 0x004fc80003f05070 */
[----:B------:R-:W-:-:S13]  /*07f0*/  ISETP.NE.AND.EX P0, PT, R7, RZ, PT, P0 ;  /* 0x000000ff0700720c */ /* 0x000fda0003f05300 */
[----:B------:R-:W-:Y:S05]  /*0800*/  @!P0 BRA `(.L_x_6) ;  /* 0x0000000000088947 */ /* 0x000fea0003800000 */
[----:B------:R3:W5:Y:S01]  /*0810*/  LD.E R22, desc[UR50][R6.64] ;  /* 0x0000003206167980 */ /* 0x000762000c101900 */
[----:B------:R-:W-:Y:S05]  /*0820*/  BRA `(.L_x_7) ;  /* 0x0000000000247947 */ /* 0x000fea0003800000 */
.L_x_6:
[----:B------:R-:W-:Y:S02]  /*0830*/  ULDC.64 UR4, c[0x0][0x590] ;  /* 0x0001640000047ab9 */ /* 0x000fe40000000a00 */
[----:B------:R-:W-:-:S04]  /*0840*/  ISETP.NE.U32.AND P0, PT, RZ, UR4, PT ;  /* 0x00000004ff007c0c */ /* 0x000fc8000bf05070 */
[----:B------:R-:W-:-:S13]  /*0850*/  ISETP.NE.AND.EX P0, PT, RZ, UR5, PT, P0 ;  /* 0x00000005ff007c0c */ /* 0x000fda000bf05300 */
[----:B------:R-:W-:Y:S05]  /*0860*/  @!P0 BRA `(.L_x_8) ;  /* 0x00000000000c8947 */ /* 0x000fea0003800000 */
[----:B01----:R-:W0:Y:S02]  /*0870*/  LDC.64 R6, c[0x0][0x590] ;  /* 0x00016400ff067b82 */ /* 0x003e240000000a00 */
[----:B0-----:R2:W5:Y:S01]  /*0880*/  LDG.E R22, desc[UR50][R6.64] ;  /* 0x0000003206167981 */ /* 0x001562000c1e1900 */
[----:B------:R-:W-:Y:S05]  /*0890*/  BRA `(.L_x_7) ;  /* 0x0000000000087947 */ /* 0x000fea0003800000 */
.L_x_8:
[----:B------:R-:W-:Y:S02]  /*08a0*/  ULDC UR4, c[0x0][0x584] ;  /* 0x0001610000047ab9 */ /* 0x000fe40000000800 */
[----:B------:R-:W-:-:S07]  /*08b0*/  IMAD.U32 R22, RZ, RZ, UR4 ;  /* 0x00000004ff167e24 */ /* 0x000fce000f8e00ff */
.L_x_7:
[----:B------:R-:W4:Y:S01]  /*08c0*/  S2UR UR10, SR_CTAID.Y ;  /* 0x00000000000a79c3 */ /* 0x000f220000002600 */
[----:B------:R-:W-:Y:S01]  /*08d0*/  ULDC UR5, c[0x0][0x65c] ;  /* 0x0001970000057ab9 */ /* 0x000fe20000000800 */
[----:B------:R-:W-:Y:S01]  /*08e0*/  UISETP.NE.AND UP0, UPT, UR15, 0x2, UPT ;  /* 0x000000020f00788c */ /* 0x000fe2000bf05270 */
[----:B------:R-:W-:Y:S01]  /*08f0*/  PRMT R5, RZ, 0x7610, R5 ;  /* 0x00007610ff057816 */ /* 0x000fe20000000005 */
[----:B------:R-:W-:Y:S01]  /*0900*/  UISETP.NE.AND UP2, UPT, UR5, 0x1, UPT ;  /* 0x000000010500788c */ /* 0x000fe2000bf45270 */
[----:B------:R-:W-:Y:S02]  /*0910*/  IMAD.MOV.U32 R18, RZ, RZ, -0x1 ;  /* 0xffffffffff127424 */ /* 0x000fe400078e00ff */
[----:B------:R-:W-:Y:S01]  /*0920*/  IMAD.MOV.U32 R19, RZ, RZ, -0x1 ;  /* 0xffffffffff137424 */ /* 0x000fe200078e00ff */
[----:B------:R-:W4:Y:S01]  /*0930*/  S2UR UR4, SR_CTAID.X ;  /* 0x00000000000479c3 */ /* 0x000f220000002500 */
[----:B------:R-:W-:-:S06]  /*0940*/  UP2UR UR40, UPR, URZ, 0x4 ;  /* 0x000000043f287883 */ /* 0x000fcc0008000000 */
[----:B------:R-:W-:Y:S01]  /*0950*/  @UP2 ULDC UR12, c[0x0][0x10] ;  /* 0x00000400000c2ab9 */ /* 0x000fe20000000800 */
[----:B------:R-:W-:Y:S01]  /*0960*/  @UP2 UMOV UR7, URZ ;  /* 0x0000003f00072c82 */ /* 0x000fe20008000000 */
[----:B------:R-:W-:Y:S01]  /*0970*/  @UP2 UMOV UR5, URZ ;  /* 0x0000003f00052c82 */ /* 0x000fe20008000000 */
[----:B0123--:R-:W0:Y:S01]  /*0980*/  LDC.64 R6, c[0x0][0x650] ;  /* 0x00019400ff067b82 */ /* 0x00fe220000000a00 */
[----:B----4-:R-:W-:Y:S02]  /*0990*/  @UP2 UMOV UR9, UR10 ;  /* 0x0000000a00092c82 */ /* 0x010fe40008000000 */
[----:B------:R-:W-:Y:S01]  /*09a0*/  @UP2 UMOV UR6, UR9 ;  /* 0x0000000900062c82 */ /* 0x000fe20008000000 */
[----:B------:R-:W-:Y:S01]  /*09b0*/  @!UP2 UMOV UR9, UR10 ;  /* 0x0000000a0009ac82 */ /* 0x000fe20008000000 */
[----:B------:R-:W-:-:S03]  /*09c0*/  @UP2 UIMAD.WIDE.U32 UR12, UR4, UR12, UR6 ;  /* 0x0000000c040c22a5 */ /* 0x000fc6000f8e0006 */
[----:B------:R-:W-:Y:S01]  /*09d0*/  @!UP2 ULDC UR6, c[0x0][0xc] ;  /* 0x000003000006aab9 */ /* 0x000fe20000000800 */
[----:B------:R-:W-:Y:S01]  /*09e0*/  @UP2 UIADD3 UR14, UR13, UR5, URZ ;  /* 0x000000050d0e2290 */ /* 0x000fe2000fffe03f */
[----:B------:R-:W-:Y:S02]  /*09f0*/  ULDC UR10, c[0x0][0xc] ;  /* 0x00000300000a7ab9 */ /* 0x000fe40000000800 */
[----:B------:R-:W-:Y:S01]  /*0a00*/  UMOV UR5, URZ ;  /* 0x0000003f00057c82 */ /* 0x000fe20008000000 */
[----:B------:R-:W-:Y:S01]  /*0a10*/  ULDC UR11, c[0x0][0x10] ;  /* 0x00000400000b7ab9 */ /* 0x000fe20000000800 */
[----:B------:R-:W-:Y:S02]  /*0a20*/  @!UP2 UIMAD.WIDE.U32 UR6, UR6, UR9, UR4 ;  /* 0x000000090606a2a5 */ /* 0x000fe4000f8e0004 */
[----:B------:R-:W-:Y:S01]  /*0a30*/  UIMAD.WIDE.U32 UR10, UR10, UR11, URZ ;  /* 0x0000000b0a0a72a5 */ /* 0x000fe2000f8e003f */
[----:B------:R-:W-:-:S03]  /*0a40*/  ULDC UR13, c[0x0][0x14] ;  /* 0x00000500000d7ab9 */ /* 0x000fc60000000800 */
[----:B------:R-:W-:Y:S02]  /*0a50*/  UIMAD.WIDE.U32 UR38, UR10, UR13, URZ ;  /* 0x0000000d0a2672a5 */ /* 0x000fe4000f8e003f */
[----:B------:R-:W-:Y:S01]  /*0a60*/  UIMAD UR41, UR11, UR13, URZ ;  /* 0x0000000d0b2972a4 */ /* 0x000fe2000f8e023f */
[----:B------:R-:W-:Y:S01]  /*0a70*/  @!UP2 UMOV UR12, UR6 ;  /* 0x00000006000cac82 */ /* 0x000fe20008000000 */
[----:B------:R-:W-:Y:S02]  /*0a80*/  @!UP2 UMOV UR14, UR7 ;  /* 0x00000007000eac82 */ /* 0x000fe40008000000 */
[----:B------:R-:W-:Y:S02]  /*0a90*/  UIADD3 UR41, UR39, UR41, URZ ;  /* 0x0000002927297290 */ /* 0x000fe4000fffe03f */
[----:B------:R-:W-:-:S04]  /*0aa0*/  UIADD3 UR6, UP1, UR12, UR38, URZ ;  /* 0x000000260c067290 */ /* 0x000fc8000ff3e03f */
[----:B------:R-:W-:Y:S02]  /*0ab0*/  UIADD3.X UR7, UR14, UR41, URZ, UP1, !UPT ;  /* 0x000000290e077290 */ /* 0x000fe40008ffe43f */
[----:B------:R-:W-:Y:S02]  /*0ac0*/  USEL UR6, UR6, UR12, !UP0 ;  /* 0x0000000c06067287 */ /* 0x000fe4000c000000 */
[----:B------:R-:W-:-:S04]  /*0ad0*/  USEL UR7, UR7, UR14, !UP0 ;  /* 0x0000000e07077287 */ /* 0x000fc8000c000000 */
[----:B0-----:R-:W-:Y:S01]  /*0ae0*/  ISETP.LE.U32.AND P0, PT, R6, UR6, PT ;  /* 0x0000000606007c0c */ /* 0x001fe2000bf03070 */
[----:B------:R-:W-:Y:S02]  /*0af0*/  IMAD.U32 R16, RZ, RZ, UR6 ;  /* 0x00000006ff107e24 */ /* 0x000fe4000f8e00ff */
[----:B------:R-:W-:Y:S02]  /*0b00*/  IMAD.U32 R2, RZ, RZ, UR7 ;  /* 0x00000007ff027e24 */ /* 0x000fe4000f8e00ff */
[----:B------:R-:W-:-:S03]  /*0b10*/  IMAD.U32 R17, RZ, RZ, UR7 ;  /* 0x00000007ff117e24 */ /* 0x000fc6000f8e00ff */
[----:B------:R-:W-:Y:S01]  /*0b20*/  ISETP.GE.U32.AND.EX P0, PT, R2, R7, PT, P0 ;  /* 0x000000070200720c */ /* 0x000fe20003f06100 */
[----:B------:R-:W-:-:S12]  /*0b30*/  IMAD.MOV.U32 R2, RZ, RZ, -0x1 ;  /* 0xffffffffff027424 */ /* 0x000fd800078e00ff */
[----:B------:R-:W-:Y:S05]  /*0b40*/  @P0 BRA `(.L_x_9) ;  /* 0x00000004008c0947 */ /* 0x000fea0003800000 */
[----:B------:R-:W-:Y:S01]  /*0b50*/  I2FP.F32.U32 R2, UR4 ;  /* 0x0000000400027c45 */ /* 0x000fe20008201000 */
[----:B------:R-:W-:Y:S01]  /*0b60*/  ULDC.64 UR16, c[0x0][0x628] ;  /* 0x00018a0000107ab9 */ /* 0x000fe20000000a00 */
[----:B------:R-:W-:Y:S01]  /*0b70*/  ULDC UR6, c[0x0][0x150] ;  /* 0x0000540000067ab9 */ /* 0x000fe20000000800 */
[----:B------:R-:W-:Y:S01]  /*0b80*/  ISETP.NE.U32.AND P0, PT, RZ, UR16, PT ;  /* 0x00000010ff007c0c */ /* 0x000fe2000bf05070 */
[----:B------:R-:W-:Y:S01]  /*0b90*/  ULDC UR15, c[0x0][0x630] ;  /* 0x00018c00000f7ab9 */ /* 0x000fe20000000800 */
[----:B------:R-:W-:Y:S01]  /*0ba0*/  FMUL R2, R2, UR6 ;  /* 0x0000000602027c20 */ /* 0x000fe20008400000 */
[----:B------:R-:W-:Y:S01]  /*0bb0*/  R2UR UR19, R16 ;  /* 0x00000000101372ca */ /* 0x000fe200000e0000 */
[----:B------:R-:W-:Y:S01]  /*0bc0*/  ULDC UR21, c[0x0][0x154] ;  /* 0x0000550000157ab9 */ /* 0x000fe20000000800 */
[----:B------:R-:W-:Y:S01]  /*0bd0*/  ISETP.NE.AND.EX P0, PT, RZ, UR17, PT, P0 ;  /* 0x00000011ff007c0c */ /* 0x000fe2000bf05300 */
[----:B------:R0:W1:Y:S01]  /*0be0*/  F2I.U32.TRUNC.NTZ R5, R2 ;  /* 0x0000000200057305 */ /* 0x000062000020f000 */
[----:B------:R-:W-:-:S02]  /*0bf0*/  R2UR UR20, R17 ;  /* 0x00000000111472ca */ /* 0x000fc400000e0000 */
[----:B------:R-:W-:Y:S02]  /*0c00*/  R2UR UR6, R16 ;  /* 0x00000000100672ca */ /* 0x000fe400000e0000 */
[----:B------:R-:W-:-:S07]  /*0c10*/  R2UR UR7, R17 ;  /* 0x00000000110772ca */ /* 0x000fce00000e0000 */
[----:B0-----:R-:W-:Y:S08]  /*0c20*/  @!P0 BRA `(.L_x_10) ;  /* 0x0000000000308947 */ /* 0x001ff00003800000 */
[----:B------:R-:W-:Y:S01]  /*0c30*/  R2UR UR6, R16 ;  /* 0x00000000100672ca */ /* 0x000fe200000e0000 */
[----:B------:R-:W-:Y:S01]  /*0c40*/  ULDC UR12, c[0x0][0x634] ;  /* 0x00018d00000c7ab9 */ /* 0x000fe20000000800 */
[----:B------:R-:W-:-:S11]  /*0c50*/  R2UR UR14, R17 ;  /* 0x00000000110e72ca */ /* 0x000fd600000e0000 */
[----:B------:R-:W-:-:S04]  /*0c60*/  UIADD3 UR12, UP1, UR6, UR12, URZ ;  /* 0x0000000c060c7290 */ /* 0x000fc8000ff3e03f */
[----:B------:R-:W-:-:S04]  /*0c70*/  UIADD3.X UR14, URZ, UR14, URZ, UP1, !UPT ;  /* 0x0000000e3f0e7290 */ /* 0x000fc80008ffe43f */
[----:B------:R-:W-:-:S04]  /*0c80*/  UIMAD.WIDE.U32 UR6, UR14, UR16, URZ ;  /* 0x000000100e0672a5 */ /* 0x000fc8000f8e003f */
[----:B------:R-:W-:Y:S02]  /*0c90*/  UIMAD.WIDE.U32 UR10, UP1, UR12, UR17, UR6 ;  /* 0x000000110c0a72a5 */ /* 0x000fe4000f820006 */
[----:B------:R-:W-:Y:S02]  /*0ca0*/  UIMAD.WIDE.U32 UR6, UR12, UR16, URZ ;  /* 0x000000100c0672a5 */ /* 0x000fe4000f8e003f */
[----:B------:R-:W-:Y:S02]  /*0cb0*/  UIADD3.X UR13, URZ, URZ, URZ, UP1, !UPT ;  /* 0x0000003f3f0d7290 */ /* 0x000fe40008ffe43f */
[----:B------:R-:W-:Y:S01]  /*0cc0*/  UIADD3 URZ, UP1, UR7, UR10, URZ ;  /* 0x0000000a073f7290 */ /* 0x000fe2000ff3e03f */
[----:B------:R-:W-:-:S03]  /*0cd0*/  UMOV UR12, UR11 ;  /* 0x0000000b000c7c82 */ /* 0x000fc60008000000 */
[----:B------:R-:W-:-:S12]  /*0ce0*/  UIMAD.WIDE.U32.X UR6, UR14, UR17, UR12, UP1 ;  /* 0x000000110e0672a5 */ /* 0x000fd800088e040c */
.L_x_10:
[----:B------:R-:W-:Y:S01]  /*0cf0*/  USHF.R.U64 UR5, UR6, UR15, UR7 ;  /* 0x0000000f06057299 */ /* 0x000fe20008001207 */
[----:B------:R-:W-:Y:S01]  /*0d00*/  I2FP.F32.U32 R2, UR9 ;  /* 0x0000000900027c45 */ /* 0x000fe20008201000 */
[----:B------:R-:W-:Y:S01]  /*0d10*/  USHF.R.U32.HI UR6, URZ, UR15, UR7 ;  /* 0x0000000f3f067299 */ /* 0x000fe20008011607 */
[----:B-1----:R-:W-:Y:S01]  /*0d20*/  R2UR UR14, R5 ;  /* 0x00000000050e72ca */ /* 0x002fe200000e0000 */
[----:B------:R-:W-:Y:S02]  /*0d30*/  UIADD3 UR17, UP1, URZ, -UR5, URZ ;  /* 0x800000053f117290 */ /* 0x000fe4000ff3e03f */
[----:B------:R-:W-:Y:S01]  /*0d40*/  FMUL R2, R2, UR21 ;  /* 0x0000001502027c20 */ /* 0x000fe20008400000 */
[----:B------:R-:W-:Y:S01]  /*0d50*/  ULDC.64 UR10, c[0x0][0x620] ;  /* 0x00018800000a7ab9 */ /* 0x000fe20000000a00 */
[----:B------:R-:W-:Y:S01]  /*0d60*/  UIADD3.X UR6, URZ, ~UR6, URZ, UP1, !UPT ;  /* 0x800000063f067290 */ /* 0x000fe20008ffe43f */
[----:B------:R-:W-:Y:S01]  /*0d70*/  UMOV UR12, UR19 ;  /* 0x00000013000c7c82 */ /* 0x000fe20008000000 */
[----:B------:R-:W-:-:S02]  /*0d80*/  UMOV UR13, UR20 ;  /* 0x00000014000d7c82 */ /* 0x000fc40008000000 */
[----:B------:R-:W-:Y:S01]  /*0d90*/  UIMAD UR6, UR6, UR10, URZ ;  /* 0x0000000a060672a4 */ /* 0x000fe2000f8e023f */
[----:B------:R-:W0:Y:S01]  /*0da0*/  F2I.U32.TRUNC.NTZ R2, R2 ;  /* 0x0000000200027305 */ /* 0x000e22000020f000 */
[----:B------:R-:W-:Y:S02]  /*0db0*/  UIMAD.WIDE.U32 UR12, UR17, UR10, UR12 ;  /* 0x0000000a110c72a5 */ /* 0x000fe4000f8e000c */
[----:B------:R-:W-:Y:S01]  /*0dc0*/  UIMAD UR17, UR17, UR11, UR6 ;  /* 0x0000000b111172a4 */ /* 0x000fe2000f8e0206 */
[----:B------:R-:W-:Y:S01]  /*0dd0*/  ULDC UR24, c[0x0][0x658] ;  /* 0x0001960000187ab9 */ /* 0x000fe20000000800 */
[----:B------:R-:W-:Y:S02]  /*0de0*/  UMOV UR22, 0xffffffff ;  /* 0xffffffff00167882 */ /* 0x000fe40000000000 */
[----:B------:R-:W-:Y:S01]  /*0df0*/  UIADD3 UR17, UR13, UR17, URZ ;  /* 0x000000110d117290 */ /* 0x000fe2000fffe03f */
[----:B------:R-:W-:Y:S01]  /*0e00*/  ULDC UR19, c[0x0][0x618] ;  /* 0x0001860000137ab9 */ /* 0x000fe20000000800 */
[----:B------:R-:W-:Y:S01]  /*0e10*/  ULDC.64 UR6, c[0x0][0x640] ;  /* 0x0001900000067ab9 */ /* 0x000fe20000000a00 */
[----:B------:R-:W-:Y:S01]  /*0e20*/  USHF.L.U32 UR13, UR22, UR24, URZ ;  /* 0x00000018160d7299 */ /* 0x000fe2000800063f */
[----:B------:R-:W-:Y:S01]  /*0e30*/  ISETP.NE.U32.AND P0, PT, RZ, UR6, PT ;  /* 0x00000006ff007c0c */ /* 0x000fe2000bf05070 */
[----:B------:R-:W-:-:S02]  /*0e40*/  USHF.R.U64 UR22, UR12, UR19, UR17 ;  /* 0x000000130c167299 */ /* 0x000fc40008001211 */
[----:B------:R-:W-:Y:S01]  /*0e50*/  USHF.R.U32.HI UR12, URZ, UR19, UR17 ;  /* 0x000000133f0c7299 */ /* 0x000fe20008011611 */
[----:B0-----:R-:W-:Y:S01]  /*0e60*/  R2UR UR16, R2 ;  /* 0x00000000021072ca */ /* 0x001fe200000e0000 */
[----:B------:R-:W-:Y:S01]  /*0e70*/  ULDC UR21, c[0x0][0x608] ;  /* 0x0001820000157ab9 */ /* 0x000fe20000000800 */
[----:B------:R-:W-:Y:S01]  /*0e80*/  ISETP.NE.AND.EX P0, PT, RZ, UR7, PT, P0 ;  /* 0x00000007ff007c0c */ /* 0x000fe2000bf05300 */
[----:B------:R-:W-:Y:S02]  /*0e90*/  USHF.R.U64 UR26, UR22, UR21, UR12 ;  /* 0x00000015161a7299 */ /* 0x000fe4000800120c */
[----:B------:R-:W-:Y:S01]  /*0ea0*/  USHF.R.U32.HI UR12, URZ, UR21, UR12 ;  /* 0x000000153f0c7299 */ /* 0x000fe2000801160c */
[----:B------:R-:W-:Y:S01]  /*0eb0*/  UMOV UR20, 0x1 ;  /* 0x0000000100147882 */ /* 0x000fe20000000000 */
[----:B------:R-:W-:Y:S02]  /*0ec0*/  UIADD3 UR14, -UR14, URZ, URZ ;  /* 0x0000003f0e0e7290 */ /* 0x000fe4000fffe13f */
[----:B------:R-:W-:-:S02]  /*0ed0*/  USHF.R.U64 UR27, UR26, UR24, UR12 ;  /* 0x000000181a1b7299 */ /* 0x000fc4000800120c */
[----:B------:R-:W-:Y:S01]  /*0ee0*/  USHF.L.U32 UR19, UR20, UR24, URZ ;  /* 0x0000001814137299 */ /* 0x000fe2000800063f */
[----:B------:R-:W-:Y:S01]  /*0ef0*/  ULDC UR15, c[0x0][0x144] ;  /* 0x00005100000f7ab9 */ /* 0x000fe20000000800 */
[----:B------:R-:W-:Y:S01]  /*0f00*/  ULDC UR10, c[0x0][0x600] ;  /* 0x00018000000a7ab9 */ /* 0x000fe20000000800 */
[----:B------:R-:W-:Y:S02]  /*0f10*/  ULOP3.LUT UR20, URZ, UR13, URZ, 0x33, !UPT ;  /* 0x0000000d3f147292 */ /* 0x000fe4000f8e333f */
[----:B------:R-:W-:Y:S02]  /*0f20*/  USHF.R.U32.HI UR13, URZ, UR24, UR12 ;  /* 0x000000183f0d7299 */ /* 0x000fe4000801160c */
[----:B------:R-:W-:Y:S02]  /*0f30*/  UIADD3 UR11, UR10, -0x1, URZ ;  /* 0xffffffff0a0b7890 */ /* 0x000fe4000fffe03f */
[----:B------:R-:W-:Y:S02]  /*0f40*/  UIADD3 UR23, -UR16, URZ, URZ ;  /* 0x0000003f10177290 */ /* 0x000fe4000fffe13f */
[----:B------:R-:W-:Y:S01]  /*0f50*/  UIMAD UR4, UR15, UR14, UR4 ;  /* 0x0000000e0f0472a4 */ /* 0x000fe2000f8e0204 */
[----:B------:R-:W-:Y:S01]  /*0f60*/  ULDC UR28, c[0x0][0x148] ;  /* 0x00005200001c7ab9 */ /* 0x000fe20000000800 */
[----:B------:R-:W-:Y:S01]  /*0f70*/  ULDC UR24, c[0x0][0x648] ;  /* 0x0001920000187ab9 */ /* 0x000fe20000000800 */
[----:B------:R-:W-:Y:S01]  /*0f80*/  ULDC UR25, c[0x0][0x638] ;  /* 0x00018e0000197ab9 */ /* 0x000fe20000000800 */
[----:B------:R-:W-:Y:S01]  /*0f90*/  UMOV UR12, UR27 ;  /* 0x0000001b000c7c82 */ /* 0x000fe20008000000 */
[----:B------:R-:W-:Y:S07]  /*0fa0*/  @!P0 BRA `(.L_x_11) ;  /* 0x0000000000308947 */ /* 0x000fee0003800000 */
[----:B------:R-:W-:Y:S02]  /*0fb0*/  ULDC UR16, c[0x0][0x64c] ;  /* 0x0001930000107ab9 */ /* 0x000fe40000000800 */
        /* <DEDUP_REMOVED lines=8> */
[----:B------:R-:W-:-:S07]  /*1040*/  UIMAD.WIDE.U32.X UR6, UR21, UR7, UR16, UP1 ;  /* 0x00000007150672a5 */ /* 0x000fce00088e0410 */
[----:B------:R-:W-:Y:S01]  /*1050*/  UMOV UR12, UR6 ;  /* 0x00000006000c7c82 */ /* 0x000fe20008000000 */
[----:B------:R-:W-:-:S05]  /*1060*/  UMOV UR13, UR7 ;  /* 0x00000007000d7c82 */ /* 0x000fca0008000000 */
.L_x_11:
[----:B------:R-:W-:Y:S01]  /*1070*/  UISETP.NE.AND UP1, UPT, UR40, URZ, UPT ;  /* 0x0000003f2800728c */ /* 0x000fe2000bf25270 */
[----:B------:R-:W-:Y:S01]  /*1080*/  IMAD.MOV.U32 R5, RZ, RZ, 0x1 ;  /* 0x00000001ff057424 */ /* 0x000fe200078e00ff */
[----:B------:R-:W-:Y:S01]  /*1090*/  USHF.R.U64 UR6, UR12, UR24, UR13 ;  /* 0x000000180c067299 */ /* 0x000fe2000800120d */
[----:B------:R-:W-:Y:S01]  /*10a0*/  IMAD.U32 R19, RZ, RZ, UR5 ;  /* 0x00000005ff137e24 */ /* 0x000fe2000f8e00ff */
[----:B------:R-:W-:Y:S02]  /*10b0*/  ULOP3.LUT UR20, UR26, UR20, URZ, 0xc0, !UPT ;  /* 0x000000141a147292 */ /* 0x000fe4000f8ec03f */
[----:B------:R-:W-:Y:S02]  /*10c0*/  UIADD3 UR7, -UR6, URZ, URZ ;  /* 0x0000003f06077290 */ /* 0x000fe4000fffe13f */
[----:B------:R-:W-:Y:S02]  /*10d0*/  UIMAD UR19, UR19, UR6, UR20 ;  /* 0x00000006131372a4 */ /* 0x000fe4000f8e0214 */
[----:B------:R-:W-:-:S02]  /*10e0*/  ULOP3.LUT UR11, UR22, UR11, URZ, 0xc0, !UPT ;  /* 0x0000000b160b7292 */ /* 0x000fc4000f8ec03f */
[----:B------:R-:W-:Y:S02]  /*10f0*/  @UP1 UIMAD UR4, UR28, UR23, UR9 ;  /* 0x000000171c0412a4 */ /* 0x000fe4000f8e0209 */
[----:B------:R-:W-:-:S03]  /*1100*/  UIMAD UR6, UR7, UR25, UR27 ;  /* 0x00000019070672a4 */ /* 0x000fc6000f8e021b */
[----:B------:R-:W-:Y:S01]  /*1110*/  ULDC UR7, c[0x0][0x610] ;  /* 0x0001840000077ab9 */ /* 0x000fe20000000800 */
[----:B------:R-:W-:Y:S02]  /*1120*/  UIMAD UR6, UR6, UR10, UR11 ;  /* 0x0000000a060672a4 */ /* 0x000fe4000f8e020b */
[----:B------:R-:W-:-:S04]  /*1130*/  UIMAD UR4, UR19, UR7, UR4 ;  /* 0x00000007130472a4 */ /* 0x000fc8000f8e0204 */
[----:B------:R-:W-:Y:S02]  /*1140*/  USEL UR7, UR6, UR4, !UP1 ;  /* 0x0000000406077287 */ /* 0x000fe4000c800000 */
[----:B------:R-:W-:-:S04]  /*1150*/  USEL UR4, UR4, UR6, !UP1 ;  /* 0x0000000604047287 */ /* 0x000fc8000c800000 */
[----:B------:R-:W-:Y:S02]  /*1160*/  IMAD.U32 R2, RZ, RZ, UR7 ;  /* 0x00000007ff027e24 */ /* 0x000fe4000f8e00ff */
[----:B------:R-:W-:-:S07]  /*1170*/  IMAD.U32 R18, RZ, RZ, UR4 ;  /* 0x00000004ff127e24 */ /* 0x000fce000f8e00ff */
.L_x_9:
[----:B------:R-:W-:Y:S02]  /*1180*/  ULDC UR4, c[0x0][0x28c] ;  /* 0x0000a30000047ab9 */ /* 0x000fe40000000800 */
[----:B------:R-:W-:-:S04]  /*1190*/  UIADD3 UR4, UR4, 0x3f, URZ ;  /* 0x0000003f04047890 */ /* 0x000fc8000fffe03f */
[----:B------:R-:W-:-:S04]  /*11a0*/  USHF.R.S32.HI UR5, URZ, 0x1f, UR4 ;  /* 0x0000001f3f057899 */ /* 0x000fc80008011404 */
[----:B------:R-:W-:-:S04]  /*11b0*/  ULEA.HI UR5, UR5, UR4, URZ, 0x6 ;  /* 0x0000000405057291 */ /* 0x000fc8000f8f303f */
[----:B------:R-:W-:Y:S01]  /*11c0*/  USHF.R.S32.HI UR37, URZ, 0x6, UR5 ;  /* 0x000000063f257899 */ /* 0x000fe20008011405 */
[----:B------:R-:W-:Y:S11]  /*11d0*/  @!P1 BRA `(.L_x_12) ;  /* 0x0000007c00d09947 */ /* 0x000ff60003800000 */
[----:B------:R-:W-:-:S06]  /*11e0*/  UISETP.GT.U32.AND UP1, UPT, UR18, 0x1, UPT ;  /* 0x000000011200788c */ /* 0x000fcc000bf24070 */
[----:B------:R-:W-:-:S13]  /*11f0*/  PLOP3.LUT P0, PT, PT, PT, UP1, 0x80, 0x0 ;  /* 0x000000000000781c */ /* 0x000fda0003f0f018 */
[----:B------:R-:W-:Y:S05]  /*1200*/  @P0 EXIT ;  /* 0x000000000000094d */ /* 0x000fea0003800000 */
.L_x_13:
[----:B------:R-:W-:-:S08]  /*1210*/  NOP ;  /* 0x0000000000007918 */ /* 0x000fd00000000000 */
[----:B------:R-:W0:Y:S02]  /*1220*/  USETMAXREG.TRY_ALLOC.CTAPOOL UP1, 0xe8 ;  /* 0x000000e8000079c8 */ /* 0x000e240008020600 */
[----:B0-----:R-:W-:-:S13]  /*1230*/  PLOP3.LUT P0, PT, PT, PT, UP1, 0x80, 0x0 ;  /* 0x000000000000781c */ /* 0x001fda0003f0f018 */
[----:B------:R-:W-:Y:S05]  /*1240*/  @!P0 BRA `(.L_x_13) ;  /* 0xfffffffc00f08947 */ /* 0x000fea000383ffff */
[----:B------:R-:W-:-:S13]  /*1250*/  LOP3.LUT P0, RZ, R5, 0xff, RZ, 0xc0, !PT ;  /* 0x000000ff05ff7812 */ /* 0x000fda000780c0ff */
[----:B------:R-:W-:Y:S05]  /*1260*/  @!P0 EXIT ;  /* 0x000000000000894d */ /* 0x000fea0003800000 */
[----:B------:R-:W0:Y:S01]  /*1270*/  S2UR UR5, SR_CgaCtaId ;  /* 0x00000000000579c3 */ /* 0x000e220000008800 */
[----:B------:R-:W-:Y:S01]  /*1280*/  VIADD R6, R0, 0xffffffff ;  /* 0xffffffff00067836 */ /* 0x000fe20000000000 */
[----:B------:R-:W-:Y:S01]  /*1290*/  SHF.R.S32.HI R4, RZ, 0x1f, R3 ;  /* 0x0000001fff047819 */ /* 0x000fe20000011403 */
[----:B------:R-:W-:Y:S01]  /*12a0*/  UMOV UR43, 0x400 ;  /* 0x00000400002b7882 */ /* 0x000fe20000000000 */
[----:B------:R-:W-:Y:S02]  /*12b0*/  USHF.R.U32.HI UR4, URZ, 0x1, UR37 ;  /* 0x000000013f047899 */ /* 0x000fe40008011625 */
[----:B------:R-:W-:Y:S01]  /*12c0*/  R2UR UR45, R6 ;  /* 0x00000000062d72ca */ /* 0x000fe200000e0000 */
[----:B------:R-:W-:Y:S01]  /*12d0*/  ULOP3.LUT UR44, UR37, 0x1, URZ, 0xc0, !UPT ;  /* 0x00000001252c7892 */ /* 0x000fe2000f8ec03f */
[CC--:B------:R-:W-:Y:S01]  /*12e0*/  LEA.HI R0, R4.reuse, R3.reuse, RZ, 0x2 ;  /* 0x0000000304007211 */ /* 0x0c0fe200078f10ff */
[----:B------:R-:W-:Y:S01]  /*12f0*/  UISETP.LT.AND UP1, UPT, UR37, 0x1, UPT ;  /* 0x000000012500788c */ /* 0x000fe2000bf21270 */
[----:B------:R-:W-:Y:S01]  /*1300*/  LEA.HI R4, R4, R3, RZ, 0x5 ;  /* 0x0000000304047211 */ /* 0x000fe200078f28ff */
[----:B------:R-:W-:Y:S01]  /*1310*/  ULOP3.LUT UR4, UR4, 0x1, URZ, 0xc0, !UPT ;  /* 0x0000000104047892 */ /* 0x000fe2000f8ec03f */
[--C-:B------:R-:W-:Y:S01]  /*1320*/  SHF.R.S32.HI R152, RZ, 0x2, R0.reuse ;  /* 0x00000002ff987819 */ /* 0x100fe20000011400 */
[----:B------:R-:W-:Y:S01]  /*1330*/  ULDC UR6, c[0x0][0x284] ;  /* 0x0000a10000067ab9 */ /* 0x000fe20000000800 */
[----:B------:R-:W-:Y:S01]  /*1340*/  SHF.R.S32.HI R5, RZ, 0x1f, R0 ;  /* 0x0000001fff057819 */ /* 0x000fe20000011400 */
[----:B------:R-:W-:Y:S01]  /*1350*/  USEL UR44, UR44, URZ, !UP0 ;  /* 0x0000003f2c2c7287 */ /* 0x000fe2000c000000 */
[----:B------:R-:W-:Y:S01]  /*1360*/  LOP3.LUT R154, R0, 0xfffffffc, RZ, 0xc0, !PT ;  /* 0xfffffffc009a7812 */ /* 0x000fe200078ec0ff */
[----:B------:R-:W-:Y:S01]  /*1370*/  USEL UR47, UR37, 0x1, UP1 ;  /* 0x00000001252f7887 */ /* 0x000fe20008800000 */
[----:B------:R-:W-:Y:S01]  /*1380*/  LEA.HI R5, R5, R152, RZ, 0x3 ;  /* 0x0000009805057211 */ /* 0x000fe200078f18ff */
[----:B------:R-:W-:Y:S01]  /*1390*/  USHF.L.U32 UR45, UR45, 0x3, URZ ;  /* 0x000000032d2d7899 */ /* 0x000fe2000800063f */
[----:B------:R-:W-:Y:S01]  /*13a0*/  ISETP.NE.AND P0, PT, R6, RZ, PT ;  /* 0x000000ff0600720c */ /* 0x000fe20003f05270 */
[----:B------:R-:W-:Y:S01]  /*13b0*/  UISETP.EQ.U32.AND UP0, UPT, UR4, 0x1, !UP0 ;  /* 0x000000010400788c */ /* 0x000fe2000c702070 */
[----:B------:R-:W-:Y:S01]  /*13c0*/  LOP3.LUT R5, R5, 0xfffffff8, RZ, 0xc0, !PT ;  /* 0xfffffff805057812 */ /* 0x000fe200078ec0ff */
[----:B------:R-:W-:Y:S01]  /*13d0*/  IMAD.IADD R154, R3, 0x1, -R154 ;  /* 0x00000001039a7824 */ /* 0x000fe200078e0a9a */
[----:B0-----:R-:W-:Y:S01]  /*13e0*/  ULEA UR43, UR5, UR43, 0x18 ;  /* 0x0000002b052b7291 */ /* 0x001fe2000f8ec03f */
[----:B------:R-:W-:Y:S01]  /*13f0*/  IMAD.U32 R156, RZ, RZ, UR45 ;  /* 0x0000002dff9c7e24 */ /* 0x000fe2000f8e00ff */
[----:B------:R-:W-:Y:S01]  /*1400*/  SEL R168, RZ, 0x1, P0 ;  /* 0x00000001ffa87807 */ /* 0x000fe20000000000 */
[----:B------:R-:W-:Y:S01]  /*1410*/  IMAD.IADD R152, R152, 0x1, -R5 ;  /* 0x0000000198987824 */ /* 0x000fe200078e0a05 */
[----:B------:R-:W-:Y:S01]  /*1420*/  UIADD3 UR46, UR43, 0x30, URZ ;  /* 0x000000302b2e7890 */ /* 0x000fe2000fffe03f */
[----:B------:R-:W-:Y:S01]  /*1430*/  SHF.R.S32.HI R5, RZ, 0x5, R4 ;  /* 0x00000005ff057819 */ /* 0x000fe20000011404 */
[----:B------:R-:W-:Y:S01]  /*1440*/  ULOP3.LUT UR36, UR42, 0x1, URZ, 0xfc, !UPT ;  /* 0x000000012a247892 */ /* 0x000fe2000f8efc3f */
[C---:B------:R-:W-:Y:S01]  /*1450*/  LOP3.LUT R158, R156.reuse, 0x8, RZ, 0xc0, !PT ;  /* 0x000000089c9e7812 */ /* 0x040fe200078ec0ff */
[----:B------:R-:W-:Y:S01]  /*1460*/  UIADD3 UR47, -UR47, UR37, URZ ;  /* 0x000000252f2f7290 */ /* 0x000fe2000fffe13f */
[--C-:B------:R-:W-:Y:S01]  /*1470*/  SHF.R.S32.HI R153, RZ, 0x1f, R152.reuse ;  /* 0x0000001fff997819 */ /* 0x100fe20000011498 */
[C-C-:B------:R-:W-:Y:S01]  /*1480*/  IMAD R159, R5.reuse, -0x10, -R152.reuse ;  /* 0xfffffff0059f7824 */ /* 0x140fe200078e0a98 */
[----:B------:R-:W-:Y:S01]  /*1490*/  LOP3.LUT R156, R156, 0x8, RZ, 0xc, !PT ;  /* 0x000000089c9c7812 */ /* 0x000fe200078e0cff */
[----:B------:R-:W-:Y:S01]  /*14a0*/  IMAD.U32 R155, RZ, RZ, UR46 ;  /* 0x0000002eff9b7e24 */ /* 0x000fe2000f8e00ff */
[----:B------:R-:W-:Y:S01]  /*14b0*/  LOP3.LUT R158, R158, 0x18, RZ, 0x3c, !PT ;  /* 0x000000189e9e7812 */ /* 0x000fe200078e3cff */
[----:B------:R-:W-:Y:S01]  /*14c0*/  IMAD.WIDE R152, R5, 0x10, R152 ;  /* 0x0000001005987825 */ /* 0x000fe200078e0298 */
[----:B------:R-:W-:-:S03]  /*14d0*/  USEL UR48, URZ, 0x1, !UP0 ;  /* 0x000000013f307887 */ /* 0x000fc6000c000000 */
[----:B------:R-:W-:Y:S02]  /*14e0*/  VIADD R157, R155, UR45 ;  /* 0x0000002d9b9d7c36 */ /* 0x000fe40008000000 */
[----:B------:R-:W-:-:S07]  /*14f0*/  VIADD R159, R159, UR6 ;  /* 0x000000069f9f7c36 */ /* 0x000fce0008000000 */
.L_x_289:
[----:B------:R-:W-:Y:S01]  /*1500*/  SHF.L.U32 R0, R168, 0x1f, RZ ;  /* 0x0000001fa8007819 */ /* 0x000fe200000006ff */
[----:B------:R-:W-:Y:S02]  /*1510*/  ULDC UR4, c[0x0][0x28c] ;  /* 0x0000a30000047ab9 */ /* 0x000fe40000000800 */
[----:B------:R-:W-:Y:S01]  /*1520*/  ISETP.LT.AND P1, PT, RZ, UR4, PT ;  /* 0x00000004ff007c0c */ /* 0x000fe2000bf21270 */
[----:B------:R-:W0:Y:S02]  /*1530*/  SYNCS.PHASECHK.TRANS64.TRYWAIT P0, [R155+UR45], R0 ;  /* 0x000000009b0075a7 */ /* 0x000e24000800016d */
[----:B0-234-:R-:W-:Y:S10]  /*1540*/  @!P0 BRA `(.L_x_14) ;  /* 0x0000008800d08947 */ /* 0x01dff40003800000 */
.L_x_309:
[----:B------:R-:W-:Y:S05]  /*1550*/  @P1 BRA `(.L_x_15) ;  /* 0x0000000000401947 */ /* 0x000fea0003800000 */
[----:B0-----:R-:W-:Y:S01]  /*1560*/  MOV R0, 0x0 ;  /* 0x0000000000007802 */ /* 0x001fe20000000f00 */
[----:B------:R-:W-:Y:S01]  /*1570*/  ULDC.64 UR4, c[0x4][0x68] ;  /* 0x01001a0000047ab9 */ /* 0x000fe20000000a00 */
[----:B------:R-:W-:Y:S01]  /*1580*/  ULDC.64 UR6, c[0x4][0x8] ;  /* 0x0100020000067ab9 */ /* 0x000fe20000000a00 */
[----:B------:R-:W-:Y:S01]  /*1590*/  IMAD.U32 R4, RZ, RZ, UR4 ;  /* 0x00000004ff047e24 */ /* 0x000fe2000f8e00ff */
[----:B------:R0:W1:Y:S01]  /*15a0*/  LDC.64 R14, c[0x4][R0] ;  /* 0x01000000000e7b82 */ /* 0x0000620000000a00 */
[----:B------:R-:W-:Y:S01]  /*15b0*/  IMAD.U32 R5, RZ, RZ, UR5 ;  /* 0x00000005ff057e24 */ /* 0x000fe2000f8e00ff */
[----:B------:R-:W-:Y:S01]  /*15c0*/  ULDC.64 UR4, c[0x4][0x70] ;  /* 0x01001c0000047ab9 */ /* 0x000fe20000000a00 */
[----:B------:R-:W-:Y:S02]  /*15d0*/  IMAD.U32 R10, RZ, RZ, UR6 ;  /* 0x00000006ff0a7e24 */ /* 0x000fe4000f8e00ff */
[----:B------:R-:W-:Y:S02]  /*15e0*/  IMAD.U32 R6, RZ, RZ, UR4 ;  /* 0x00000004ff067e24 */ /* 0x000fe4000f8e00ff */
[----:B------:R-:W-:-:S02]  /*15f0*/  IMAD.U32 R7, RZ, RZ, UR5 ;  /* 0x00000005ff077e24 */ /* 0x000fc4000f8e00ff */
[----:B------:R-:W-:Y:S02]  /*1600*/  IMAD.U32 R11, RZ, RZ, UR7 ;  /* 0x00000007ff0b7e24 */ /* 0x000fe4000f8e00ff */
[----:B------:R-:W-:Y:S02]  /*1610*/  IMAD.MOV.U32 R8, RZ, RZ, 0x1e1 ;  /* 0x000001e1ff087424 */ /* 0x000fe400078e00ff */
[----:B------:R-:W-:Y:S02]  /*1620*/  IMAD.MOV.U32 R12, RZ, RZ, 0x1 ;  /* 0x00000001ff0c7424 */ /* 0x000fe400078e00ff */
[----:B0-----:R-:W-:-:S07]  /*1630*/  IMAD.MOV.U32 R13, RZ, RZ, RZ ;  /* 0x000000ffff0d7224 */ /* 0x001fce00078e00ff */
[----:B------:R-:W-:-:S07]  /*1640*/  LEPC R20, `(.L_x_15) ;  /* 0x000000001014794e */ /* 0x000fce0000000000 */
[----:B-1---5:R-:W-:Y:S05]  /*1650*/  CALL.ABS.NOINC R14 ;  /* 0x000000000e007343 */ /* 0x022fea0003c00000 */
.L_x_15:
[----:B0-----:R-:W-:-:S05]  /*1660*/  IMAD.U32 R0, RZ, RZ, UR36 ;  /* 0x00000024ff007e24 */ /* 0x001fca000f8e00ff */
[----:B------:R-:W-:-:S13]  /*1670*/  ISETP.NE.AND P0, PT, R0, 0x3, PT ;  /* 0x000000030000780c */ /* 0x000fda0003f05270 */
[----:B------:R-:W-:Y:S05]  /*1680*/  @!P0 BRA `(.L_x_16) ;  /* 0x0000000000048947 */ /* 0x000fea0003800000 */
[----:B------:R-:W-:Y:S01]  /*1690*/  BPT.TRAP 0x1 ;  /* 0x000000040000795c */ /* 0x000fe20000300000 */
.L_x_16:
[----:B------:R-:W-:Y:S02]  /*16a0*/  IMAD.U32 R3, RZ, RZ, UR44 ;  /* 0x0000002cff037e24 */ /* 0x000fe4000f8e00ff */
[----:B------:R-:W-:-:S03]  /*16b0*/  IMAD.U32 R0, RZ, RZ, UR48 ;  /* 0x00000030ff007e24 */ /* 0x000fc6000f8e00ff */
[----:B------:R-:W-:Y:S02]  /*16c0*/  LEA R3, R3, UR43, 0x3 ;  /* 0x0000002b03037c11 */ /* 0x000fe4000f8e18ff */
[----:B------:R-:W-:-:S04]  /*16d0*/  SHF.L.U32 R0, R0, 0x1f, RZ ;  /* 0x0000001f00007819 */ /* 0x000fc800000006ff */
[----:B------:R0:W1:Y:S01]  /*16e0*/  SYNCS.PHASECHK.TRANS64.TRYWAIT P1, [R3+URZ], R0 ;  /* 0x00000000030075a7 */ /* 0x000062000802017f */
[----:B------:R-:W-:Y:S05]  /*16f0*/  @!P0 BRA `(.L_x_17) ;  /* 0x0000000000048947 */ /* 0x000fea0003800000 */
[----:B------:R-:W-:Y:S01]  /*1700*/  BPT.TRAP 0x1 ;  /* 0x000000040000795c */ /* 0x000fe20000300000 */
.L_x_17:
[----:B------:R-:W-:-:S05]  /*1710*/  IMAD.U32 R4, RZ, RZ, UR47 ;  /* 0x0000002fff047e24 */ /* 0x000fca000f8e00ff */
[----:B------:R-:W-:Y:S01]  /*1720*/  ISETP.GE.AND P2, PT, R4, 0x1, PT ;  /* 0x000000010400780c */ /* 0x000fe20003f46270 */
[----:B-1----:R-:W-:-:S12]  /*1730*/  @P1 BRA `(.L_x_18) ;  /* 0x0000000000081947 */ /* 0x002fd80003800000 */
[----:B------:R-:W1:Y:S02]  /*1740*/  SYNCS.PHASECHK.TRANS64.TRYWAIT P1, [R3+URZ], R0 ;  /* 0x00000000030075a7 */ /* 0x000e64000802017f */
[----:B-1----:R-:W-:Y:S05]  /*1750*/  @!P1 BRA `(.L_x_19) ;  /* 0x0000008800609947 */ /* 0x002fea0003800000 */
.L_x_18:
[----:B------:R-:W-:Y:S05]  /*1760*/  WARPSYNC.ALL ;  /* 0x0000000000007948 */ /* 0x000fea0003800000 */
[----:B------:R-:W-:Y:S01]  /*1770*/  UIADD3 UR4, UR43, 0x100, URZ ;  /* 0x000001002b047890 */ /* 0x000fe2000fffe03f */
[----:B------:R-:W-:Y:S01]  /*1780*/  WARPGROUP.ARRIVE ;  /* 0x00000000000079c5 */ /* 0x000fe20000000000 */
[----:B------:R-:W-:Y:S02]  /*1790*/  UIADD3 UR5, UR43, 0x8100, URZ ;  /* 0x000081002b057890 */ /* 0x000fe4000fffe03f */
[----:B------:R-:W-:Y:S02]  /*17a0*/  USHF.R.U32.HI UR4, URZ, 0x4, UR4 ;  /* 0x000000043f047899 */ /* 0x000fe40008011604 */
[----:B------:R-:W-:-:S02]  /*17b0*/  USHF.R.U32.HI UR5, URZ, 0x4, UR5 ;  /* 0x000000043f057899 */ /* 0x000fc40008011605 */
[----:B------:R-:W-:Y:S02]  /*17c0*/  ULOP3.LUT UR4, UR4, 0x3fff, URZ, 0xc0, !UPT ;  /* 0x00003fff04047892 */ /* 0x000fe4000f8ec03f */
[----:B------:R-:W-:Y:S02]  /*17d0*/  ULOP3.LUT UR5, UR5, 0x3fff, URZ, 0xc0, !UPT ;  /* 0x00003fff05057892 */ /* 0x000fe4000f8ec03f */
[----:B------:R-:W-:Y:S02]  /*17e0*/  ULOP3.LUT UR4, UR4, 0x10000, URZ, 0xfc, !UPT ;  /* 0x0001000004047892 */ /* 0x000fe4000f8efc3f */
[----:B------:R-:W-:Y:S02]  /*17f0*/  ULOP3.LUT UR5, UR5, 0x10000, URZ, 0xfc, !UPT ;  /* 0x0001000005057892 */ /* 0x000fe4000f8efc3f */
[----:B------:R-:W-:Y:S02]  /*1800*/  ULEA UR7, UR44, UR4, 0xa ;  /* 0x000000042c077291 */ /* 0x000fe4000f8e503f */
[----:B------:R-:W-:Y:S01]  /*1810*/  ULEA UR6, UR44, UR5, 0xc ;  /* 0x000000052c067291 */ /* 0x000fe2000f8e603f */
[----:B------:R-:W-:Y:S01]  /*1820*/  UMOV UR9, 0x40000040 ;  /* 0x4000004000097882 */ /* 0x000fe20000000000 */
[----:B------:R-:W-:-:S03]  /*1830*/  UMOV UR11, 0x40000040 ;  /* 0x40000040000b7882 */ /* 0x000fc60000000000 */
[----:B------:R-:W-:Y:S02]  /*1840*/  UMOV UR8, UR7 ;  /* 0x0000000700087c82 */ /* 0x000fe40008000000 */
[----:B------:R-:W-:Y:S02]  /*1850*/  UMOV UR10, UR6 ;  /* 0x00000006000a7c82 */ /* 0x000fe40008000000 */
[----:B------:R-:W-:Y:S01]  /*1860*/  HGMMA.64x256x8.F32.TF32 R24, gdesc[UR8], RZ, !UPT, gsb0 ;  /* 0x07e00000081879f0 */ /* 0x000fe2000c0028ff */
[----:B------:R-:W-:Y:S02]  /*1870*/  UIADD3 UR8, UR7, 0x2, URZ ;  /* 0x0000000207087890 */ /* 0x000fe4000fffe03f */
[----:B------:R-:W-:Y:S01]  /*1880*/  UIADD3 UR10, UR6, 0x2, URZ ;  /* 0x00000002060a7890 */ /* 0x000fe2000fffe03f */
[----:B------:R-:W-:Y:S01]  /*1890*/  UMOV UR9, 0x40000040 ;  /* 0x4000004000097882 */ /* 0x000fe20000000000 */
[----:B------:R-:W-:Y:S01]  /*18a0*/  UMOV UR11, 0x40000040 ;  /* 0x40000040000b7882 */ /* 0x000fe20000000000 */
[----:B------:R-:W-:-:S02]  /*18b0*/  WARPGROUP.DEPBAR.LE gsb0, 0x0 ;  /* 0x00008000000079c5 */ /* 0x000fc40000010000 */
[----:B------:R-:W-:-:S15]  /*18c0*/  WARPGROUP.ARRIVE ;  /* 0x00000000000079c5 */ /* 0x000fde0000000000 */
[----:B------:R-:W-:-:S05]  /*18d0*/  NOP ;  /* 0x0000000000007918 */ /* 0x000fca0000000000 */
[----:B------:R-:W-:Y:S01]  /*18e0*/  HGMMA.64x256x8.F32.TF32 R24, gdesc[UR8], R24, gsb0 ;  /* 0x07e00000081879f0 */ /* 0x000fe20008002818 */
[----:B------:R-:W-:Y:S02]  /*18f0*/  UIADD3 UR8, UR7, 0x4, URZ ;  /* 0x0000000407087890 */ /* 0x000fe4000fffe03f */
[----:B------:R-:W-:Y:S01]  /*1900*/  UIADD3 UR10, UR6, 0x4, URZ ;  /* 0x00000004060a7890 */ /* 0x000fe2000fffe03f */
[----:B------:R-:W-:Y:S01]  /*1910*/  UMOV UR9, 0x40000040 ;  /* 0x4000004000097882 */ /* 0x000fe20000000000 */
[----:B------:R-:W-:Y:S01]  /*1920*/  UMOV UR11, 0x40000040 ;  /* 0x40000040000b7882 */ /* 0x000fe20000000000 */
[----:B------:R-:W-:Y:S02]  /*1930*/  WARPGROUP.DEPBAR.LE gsb0, 0x0 ;  /* 0x00008000000079c5 */ /* 0x000fe40000010000 */
        /* <DEDUP_REMOVED lines=42> */
[----:B------:R-:W-:Y:S03]  /*1be0*/  HGMMA.64x256x8.F32.TF32 R24, gdesc[UR8], R24, gsb0 ;  /* 0x07e00000081879f0 */ /* 0x000fe60008002818 */
[----:B------:R-:W-:Y:S02]  /*1bf0*/  WARPGROUP.DEPBAR.LE gsb0, 0x0 ;  /* 0x00008000000079c5 */ /* 0x000fe40000010000 */
[----:B------:R-:W-:Y:S05]  /*1c00*/  @!P2 BRA `(.L_x_20) ;  /* 0x0000000400a0a947 */ /* 0x000fea0003800000 */
[----:B------:R-:W-:Y:S01]  /*1c10*/  UIADD3 UR6, UR44, 0x1, URZ ;  /* 0x000000012c067890 */ /* 0x000fe2000fffe03f */
[----:B01----:R-:W-:-:S03]  /*1c20*/  IMAD.U32 R0, RZ, RZ, UR47 ;  /* 0x0000002fff007e24 */ /* 0x003fc6000f8e00ff */
[----:B------:R-:W-:-:S04]  /*1c30*/  UISETP.NE.AND UP0, UPT, UR6, 0x2, UPT ;  /* 0x000000020600788c */ /* 0x000fc8000bf05270 */
[----:B------:R-:W-:Y:S02]  /*1c40*/  USEL UR7, URZ, 0x1, UP0 ;  /* 0x000000013f077887 */ /* 0x000fe40008000000 */
[----:B------:R-:W-:Y:S02]  /*1c50*/  USEL UR6, UR6, URZ, UP0 ;  /* 0x0000003f06067287 */ /* 0x000fe40008000000 */
[----:B------:R-:W-:-:S06]  /*1c60*/  ULOP3.LUT UR7, UR48, UR7, URZ, 0x3c, !UPT ;  /* 0x0000000730077292 */ /* 0x000fcc000f8e3c3f */
[----:B------:R-:W-:Y:S01]  /*1c70*/  IMAD.U32 R5, RZ, RZ, UR7 ;  /* 0x00000007ff057e24 */ /* 0x000fe2000f8e00ff */
[----:B------:R-:W-:-:S06]  /*1c80*/  UMOV UR7, UR44 ;  /* 0x0000002c00077c82 */ /* 0x000fcc0008000000 */
.L_x_27:
[----:B01----:R-:W-:Y:S05]  /*1c90*/  @!P0 BRA `(.L_x_21) ;  /* 0x0000000000048947 */ /* 0x003fea0003800000 */
[----:B------:R-:W-:Y:S01]  /*1ca0*/  BPT.TRAP 0x1 ;  /* 0x000000040000795c */ /* 0x000fe20000300000 */
.L_x_21:
[----:B------:R-:W-:Y:S01]  /*1cb0*/  ULEA UR8, UR6, UR43, 0x3 ;  /* 0x0000002b06087291 */ /* 0x000fe2000f8e183f */
[----:B------:R-:W-:-:S08]  /*1cc0*/  SHF.L.U32 R3, R5, 0x1f, RZ ;  /* 0x0000001f05037819 */ /* 0x000fd000000006ff */
[----:B------:R0:W1:Y:S01]  /*1cd0*/  SYNCS.PHASECHK.TRANS64.TRYWAIT P1, [UR8], R3 ;  /* 0x00000003ff0075a7 */ /* 0x0000620008020148 */
[----:B------:R-:W-:Y:S05]  /*1ce0*/  @!P0 BRA `(.L_x_22) ;  /* 0x0000000000048947 */ /* 0x000fea0003800000 */
[----:B------:R-:W-:Y:S01]  /*1cf0*/  BPT.TRAP 0x1 ;  /* 0x000000040000795c */ /* 0x000fe20000300000 */
.L_x_22:
[----:B-1----:R-:W-:Y:S05]  /*1d00*/  @P1 BRA `(.L_x_23) ;  /* 0x0000000000081947 */ /* 0x002fea0003800000 */
[----:B------:R-:W1:Y:S02]  /*1d10*/  SYNCS.PHASECHK.TRANS64.TRYWAIT P1, [UR8], R3 ;  /* 0x00000003ff0075a7 */ /* 0x000e640008020148 */
[----:B-1----:R-:W-:Y:S05]  /*1d20*/  @!P1 BRA `(.L_x_24) ;  /* 0x0000008400009947 */ /* 0x002fea0003800000 */
.L_x_23:
[----:B------:R-:W-:Y:S01]  /*1d30*/  ULEA UR13, UR6, UR4, 0xa ;  /* 0x00000004060d7291 */ /* 0x000fe2000f8e503f */
[----:B------:R-:W-:Y:S01]  /*1d40*/  WARPGROUP.ARRIVE ;  /* 0x00000000000079c5 */ /* 0x000fe20000000000 */
[----:B------:R-:W-:Y:S01]  /*1d50*/  ULEA UR12, UR6, UR5, 0xc ;  /* 0x00000005060c7291 */ /* 0x000fe2000f8e603f */
[----:B------:R-:W-:Y:S01]  /*1d60*/  UMOV UR9, 0x40000040 ;  /* 0x4000004000097882 */ /* 0x000fe20000000000 */
[----:B------:R-:W-:-:S03]  /*1d70*/  UMOV UR11, 0x40000040 ;  /* 0x40000040000b7882 */ /* 0x000fc60000000000 */
[----:B------:R-:W-:Y:S02]  /*1d80*/  UMOV UR8, UR13 ;  /* 0x0000000d00087c82 */ /* 0x000fe40008000000 */
[----:B------:R-:W-:Y:S02]  /*1d90*/  UMOV UR10, UR12 ;  /* 0x0000000c000a7c82 */ /* 0x000fe40008000000 */
[----:B------:R-:W-:Y:S01]  /*1da0*/  HGMMA.64x256x8.F32.TF32 R24, gdesc[UR8], R24, gsb0 ;  /* 0x07e00000081879f0 */ /* 0x000fe20008002818 */
        /* <DEDUP_REMOVED lines=58> */
[----:B------:R-:W-:Y:S01]  /*2150*/  BPT.TRAP 0x1 ;  /* 0x000000040000795c */ /* 0x000fe20000300000 */
.L_x_25:
[----:B------:R-:W-:Y:S02]  /*2160*/  UISETP.GT.U32.AND UP0, UPT, UR42, 0x1, UPT ;  /* 0x000000012a00788c */ /* 0x000fe4000bf04070 */
[----:B------:R-:W-:-:S04]  /*2170*/  ULEA UR8, UR7, UR43, 0x3 ;  /* 0x0000002b07087291 */ /* 0x000fc8000f8e183f */
[----:B------:R-:W-:Y:S01]  /*2180*/  UIADD3 UR8, UR8, 0x10, URZ ;  /* 0x0000001008087890 */ /* 0x000fe2000fffe03f */
[----:B------:R-:W-:-:S03]  /*2190*/  PLOP3.LUT P1, PT, PT, PT, UP0, 0x80, 0x0 ;  /* 0x000000000000781c */ /* 0x000fc60003f2f008 */
[----:B------:R-:W-:-:S09]  /*21a0*/  UPRMT UR8, URZ, 0x654, UR8 ;  /* 0x000006543f087896 */ /* 0x000fd20008000008 */
[----:B------:R-:W-:Y:S01]  /*21b0*/  SYNCS.ARRIVE.TRANS64.RED.A1T0 RZ, [UR8], RZ ;  /* 0x000000ffffff79a7 */ /* 0x000fe20008100408 */
[----:B------:R-:W-:Y:S05]  /*21c0*/  @P1 BRA `(.L_x_26) ;  /* 0x0000000000041947 */ /* 0x000fea0003800000 */
[----:B------:R-:W-:Y:S01]  /*21d0*/  BPT.TRAP 0x1 ;  /* 0x000000040000795c */ /* 0x000fe20000300000 */
.L_x_26:
[----:B------:R-:W-:Y:S01]  /*21e0*/  UIADD3 UR6, UR6, 0x1, URZ ;  /* 0x0000000106067890 */ /* 0x000fe2000fffe03f */
[C---:B------:R-:W-:Y:S01]  /*21f0*/  ISETP.GT.AND P1, PT, R0.reuse, 0x1, PT ;  /* 0x000000010000780c */ /* 0x040fe20003f24270 */
[----:B------:R-:W-:Y:S01]  /*2200*/  UIADD3 UR7, UR7, 0x1, URZ ;  /* 0x0000000107077890 */ /* 0x000fe2000fffe03f */
[----:B------:R-:W-:Y:S01]  /*2210*/  VIADD R0, R0, 0xffffffff ;  /* 0xffffffff00007836 */ /* 0x000fe20000000000 */
[----:B------:R-:W-:Y:S02]  /*2220*/  UISETP.NE.AND UP0, UPT, UR6, 0x2, UPT ;  /* 0x000000020600788c */ /* 0x000fe4000bf05270 */
[----:B------:R-:W-:Y:S02]  /*2230*/  UISETP.NE.AND UP1, UPT, UR7, 0x2, UPT ;  /* 0x000000020700788c */ /* 0x000fe4000bf25270 */
[----:B------:R-:W-:Y:S02]  /*2240*/  USEL UR8, URZ, 0x1, UP0 ;  /* 0x000000013f087887 */ /* 0x000fe40008000000 */
[----:B------:R-:W-:-:S02]  /*2250*/  USEL UR6, UR6, URZ, UP0 ;  /* 0x0000003f06067287 */ /* 0x000fc40008000000 */
[----:B------:R-:W-:Y:S02]  /*2260*/  USEL UR7, UR7, URZ, UP1 ;  /* 0x0000003f07077287 */ /* 0x000fe40008800000 */
[----:B------:R-:W-:Y:S01]  /*2270*/  LOP3.LUT R5, R5, UR8, RZ, 0x3c, !PT ;  /* 0x0000000805057c12 */ /* 0x000fe2000f8e3cff */
[----:B------:R-:W-:Y:S09]  /*2280*/  @P1 BRA `(.L_x_27) ;  /* 0xfffffff800801947 */ /* 0x000ff2000383ffff */
.L_x_20:
[----:B------:R-:W-:Y:S01]  /*2290*/  ULDC UR6, c[0x0][0x28c] ;  /* 0x0000a30000067ab9 */ /* 0x000fe20000000800 */
[----:B------:R2:W-:Y:S01]  /*22a0*/  SYNCS.ARRIVE.TRANS64.A1T0 RZ, [R156+UR46], RZ ;  /* 0x000000ff9cff79a7 */ /* 0x0005e2000810002e */
[----:B------:R-:W-:-:S06]  /*22b0*/  UISETP.GE.AND UP0, UPT, UR6, 0x1, UPT ;  /* 0x000000010600788c */ /* 0x000fcc000bf06270 */
[----:B------:R-:W-:-:S13]  /*22c0*/  PLOP3.LUT P1, PT, PT, PT, UP0, 0x80, 0x0 ;  /* 0x000000000000781c */ /* 0x000fda0003f2f008 */
[----:B--2---:R-:W-:Y:S05]  /*22d0*/  @!P1 BRA `(.L_x_28) ;  /* 0x0000000000309947 */ /* 0x004fea0003800000 */
[----:B------:R-:W-:Y:S05]  /*22e0*/  @!P0 BRA `(.L_x_29) ;  /* 0x0000000000048947 */ /* 0x000fea0003800000 */
[----:B------:R-:W-:Y:S01]  /*22f0*/  BPT.TRAP 0x1 ;  /* 0x000000040000795c */ /* 0x000fe20000300000 */
.L_x_29:
[----:B------:R-:W-:Y:S02]  /*2300*/  UIADD3 UR4, UR47, UR44, URZ ;  /* 0x0000002c2f047290 */ /* 0x000fe4000fffe03f */
[----:B------:R-:W-:Y:S02]  /*2310*/  UISETP.GT.U32.AND UP0, UPT, UR42, 0x1, UPT ;  /* 0x000000012a00788c */ /* 0x000fe4000bf04070 */
[----:B------:R-:W-:-:S04]  /*2320*/  USHF.L.U32 UR4, UR4, 0x3, URZ ;  /* 0x0000000304047899 */ /* 0x000fc8000800063f */
[----:B------:R-:W-:Y:S01]  /*2330*/  ULOP3.LUT UR4, UR4, 0x8, URZ, 0xc0, !UPT ;  /* 0x0000000804047892 */ /* 0x000fe2000f8ec03f */
[----:B------:R-:W-:-:S03]  /*2340*/  PLOP3.LUT P0, PT, PT, PT, UP0, 0x80, 0x0 ;  /* 0x000000000000781c */ /* 0x000fc60003f0f008 */
[----:B------:R-:W-:-:S04]  /*2350*/  UIADD3 UR4, UR43, 0x10, UR4 ;  /* 0x000000102b047890 */ /* 0x000fc8000fffe004 */
[----:B------:R-:W-:-:S09]  /*2360*/  UPRMT UR4, URZ, 0x654, UR4 ;  /* 0x000006543f047896 */ /* 0x000fd20008000004 */
[----:B------:R-:W-:Y:S01]  /*2370*/  SYNCS.ARRIVE.TRANS64.RED.A1T0 RZ, [UR4], RZ ;  /* 0x000000ffffff79a7 */ /* 0x000fe20008100404 */
[----:B------:R-:W-:Y:S05]  /*2380*/  @P0 BRA `(.L_x_28) ;  /* 0x0000000000040947 */ /* 0x000fea0003800000 */
[----:B------:R-:W-:Y:S01]  /*2390*/  BPT.TRAP 0x1 ;  /* 0x000000040000795c */ /* 0x000fe20000300000 */
.L_x_28:
[----:B01----:R-:W-:Y:S01]  /*23a0*/  SHF.L.U32 R0, R168, 0x1f, RZ ;  /* 0x0000001fa8007819 */ /* 0x003fe200000006ff */
[----:B------:R-:W-:Y:S01]  /*23b0*/  ULEA UR7, UR37, UR44, 0x1 ;  /* 0x0000002c25077291 */ /* 0x000fe2000f8e083f */
[----:B------:R-:W0:Y:S01]  /*23c0*/  LDC R7, c[0x0][0x288] ;  /* 0x0000a200ff077b82 */ /* 0x000e220000000800 */
[----:B------:R-:W-:Y:S01]  /*23d0*/  UIADD3 UR4, UR6, 0x7e, URZ ;  /* 0x0000007e06047890 */ /* 0x000fe2000fffe03f */
[----:B------:R-:W-:Y:S01]  /*23e0*/  IMAD.SHL.U32 R12, R154, 0x2, RZ ;  /* 0x000000029a0c7824 */ /* 0x000fe200078e00ff */
[----:B------:R-:W-:Y:S02]  /*23f0*/  USHF.R.U32.HI UR5, URZ, 0x1, UR7 ;  /* 0x000000013f057899 */ /* 0x000fe40008011607 */
[----:B------:R-:W-:Y:S02]  /*2400*/  UISETP.GT.U32.AND UP0, UPT, UR7, 0x1, UPT ;  /* 0x000000010700788c */ /* 0x000fe4000bf04070 */
[----:B------:R-:W-:Y:S01]  /*2410*/  ULOP3.LUT UR5, UR5, 0x1, URZ, 0xc0, !UPT ;  /* 0x0000000105057892 */ /* 0x000fe2000f8ec03f */
[----:B------:R-:W1:Y:S01]  /*2420*/  SYNCS.PHASECHK.TRANS64.TRYWAIT P0, [R155+UR45+0x10], R0 ;  /* 0x000010009b0075a7 */ /* 0x000e62000800016d */
[----:B------:R-:W-:Y:S01]  /*2430*/  UISETP.LT.U32.AND UP0, UPT, UR4, 0x7f, UP0 ;  /* 0x0000007f0400788c */ /* 0x000fe20008701070 */
[----:B------:R-:W-:Y:S01]  /*2440*/  SHF.R.S32.HI R13, RZ, 0x1f, R12 ;  /* 0x0000001fff0d7819 */ /* 0x000fe2000001140c */
[----:B------:R-:W-:-:S02]  /*2450*/  UISETP.NE.U32.AND UP1, UPT, UR5, 0x1, UPT ;  /* 0x000000010500788c */ /* 0x000fc4000bf25070 */
[----:B------:R-:W-:Y:S02]  /*2460*/  USEL UR5, URZ, 0x1, !UP0 ;  /* 0x000000013f057887 */ /* 0x000fe4000c000000 */
[----:B------:R-:W-:-:S04]  /*2470*/  UISETP.GT.U32.AND UP1, UPT, UR4, 0x7e, !UP1 ;  /* 0x0000007e0400788c */ /* 0x000fc8000cf24070 */
[----:B------:R-:W-:-:S04]  /*2480*/  USEL UR4, URZ, 0x1, !UP1 ;  /* 0x000000013f047887 */ /* 0x000fc8000c800000 */
[----:B------:R-:W-:Y:S01]  /*2490*/  ULOP3.LUT UR48, UR4, UR48, UR5, 0x96, !UPT ;  /* 0x0000003004307292 */ /* 0x000fe2000f8e9605 */
[----:B01----:R-:W-:Y:S11]  /*24a0*/  @!P0 BRA `(.L_x_30) ;  /* 0x0000007c00388947 */ /* 0x003ff60003800000 */
.L_x_310:
[----:B------:R-:W-:Y:S01]  /*24b0*/  IMAD.SHL.U32 R6, R18, 0x40, RZ ;  /* 0x0000004012067824 */ /* 0x000fe200078e00ff */
[----:B------:R-:W-:Y:S01]  /*24c0*/  ULDC UR6, c[0x0][0x284] ;  /* 0x0000a10000067ab9 */ /* 0x000fe20000000800 */
[----:B------:R-:W-:Y:S01]  /*24d0*/  IMAD.SHL.U32 R14, R2, 0x100, RZ ;  /* 0x00000100020e7824 */ /* 0x000fe200078e00ff */
[----:B------:R-:W-:Y:S01]  /*24e0*/  SHF.R.S32.HI R161, RZ, 0x1f, R19 ;  /* 0x0000001fffa17819 */ /* 0x000fe20000011413 */
[----:B------:R-:W-:Y:S01]  /*24f0*/  ULDC.64 UR4, c[0x0][0x5d0] ;  /* 0x0001740000047ab9 */ /* 0x000fe20000000a00 */
[----:B------:R-:W-:Y:S01]  /*2500*/  ISETP.GE.AND P0, PT, R6, UR6, PT ;  /* 0x0000000606007c0c */ /* 0x000fe2000bf06270 */
[----:B------:R-:W-:Y:S01]  /*2510*/  IMAD.WIDE.U32 R2, R19, UR4, R12 ;  /* 0x0000000413027c25 */ /* 0x000fe2000f8e000c */
[----:B------:R-:W-:Y:S01]  /*2520*/  SHF.R.S32.HI R15, RZ, 0x1f, R14 ;  /* 0x0000001fff0f7819 */ /* 0x000fe2000001140e */
[----:B------:R-:W-:Y:S01]  /*2530*/  ULOP3.LUT UR44, UR44, 0x1, URZ, 0xc0, !UPT ;  /* 0x000000012c2c7892 */ /* 0x000fe2000f8ec03f */
[C---:B------:R-:W-:Y:S01]  /*2540*/  ISETP.GE.OR P0, PT, R14.reuse, R7, P0 ;  /* 0x000000070e00720c */ /* 0x040fe20000706670 */
[----:B0-----:R-:W-:Y:S01]  /*2550*/  IMAD R0, R161, UR4, RZ ;  /* 0x00000004a1007c24 */ /* 0x001fe2000f8e02ff */
[----:B------:R-:W-:-:S03]  /*2560*/  IADD3 R4, P1, R14, R2, RZ ;  /* 0x000000020e047210 */ /* 0x000fc60007f3e0ff */
[----:B------:R-:W-:-:S05]  /*2570*/  IMAD R5, R19, UR5, R0 ;  /* 0x0000000513057c24 */ /* 0x000fca000f8e0200 */
[----:B------:R-:W-:-:S03]  /*2580*/  IADD3.X R5, R15, R3, R5, P1, !PT ;  /* 0x000000030f057210 */ /* 0x000fc60000ffe405 */
[----:B------:R-:W-:Y:S05]  /*2590*/  @P0 BRA `(.L_x_31) ;  /* 0x00000064000c0947 */ /* 0x000fea0003800000 */
[----:B------:R-:W0:Y:S01]  /*25a0*/  LDC.64 R10, c[0x0][0x5c8] ;  /* 0x00017200ff0a7b82 */ /* 0x000e220000000a00 */
[----:B-----5:R-:W-:Y:S01]  /*25b0*/  FSETP.NEU.AND P0, PT, R22, RZ, PT ;  /* 0x000000ff1600720b */ /* 0x020fe20003f0d000 */
[----:B------:R-:W-:Y:S01]  /*25c0*/  IMAD R3, R154, -0x2, R7 ;  /* 0xfffffffe9a037824 */ /* 0x000fe200078e0207 */
[----:B------:R-:W-:Y:S01]  /*25d0*/  BSSY B0, `(.L_x_31) ;  /* 0x000063f000007945 */ /* 0x000fe20003800000 */
[----:B------:R-:W-:-:S04]  /*25e0*/  IMAD.WIDE R170, R18, 0x40, R152 ;  /* 0x0000004012aa7825 */ /* 0x000fc800078e0298 */
[----:B------:R-:W-:Y:S02]  /*25f0*/  IMAD.IADD R0, R3, 0x1, -R14 ;  /* 0x0000000103007824 */ /* 0x000fe400078e0a0e */
[----:B------:R-:W-:-:S03]  /*2600*/  IMAD.IADD R2, R159, 0x1, -R6 ;  /* 0x000000019f027824 */ /* 0x000fc600078e0a06 */
[----:B------:R-:W-:-:S04]  /*2610*/  ISETP.GT.AND P1, PT, R0, RZ, PT ;  /* 0x000000ff0000720c */ /* 0x000fc80003f24270 */
[----:B------:R-:W-:Y:S01]  /*2620*/  ISETP.GT.AND P3, PT, R2, RZ, P1 ;  /* 0x000000ff0200720c */ /* 0x000fe20000f64270 */
[-C--:B0-----:R-:W-:Y:S02]  /*2630*/  IMAD R3, R171, R10.reuse, RZ ;  /* 0x0000000aab037224 */ /* 0x081fe400078e02ff */
[----:B------:R-:W-:-:S04]  /*2640*/  IMAD.WIDE.U32 R172, R170, R10, R4 ;  /* 0x0000000aaaac7225 */ /* 0x000fc800078e0004 */
[----:B------:R-:W-:-:S04]  /*2650*/  IMAD R3, R170, R11, R3 ;  /* 0x0000000baa037224 */ /* 0x000fc800078e0203 */
[----:B------:R-:W-:Y:S01]  /*2660*/  IMAD.IADD R177, R173, 0x1, R3 ;  /* 0x00000001adb17824 */ /* 0x000fe200078e0203 */
[----:B------:R-:W-:Y:S06]  /*2670*/  @!P0 BRA `(.L_x_32) ;  /* 0x0000004400988947 */ /* 0x000fec0003800000 */
[----:B------:R-:W0:Y:S01]  /*2680*/  LDC.64 R20, c[0x0][0x5b8] ;  /* 0x00016e00ff147b82 */ /* 0x000e220000000a00 */
[----:B------:R-:W-:-:S07]  /*2690*/  ULDC.64 UR4, c[0x0][0x5c0] ;  /* 0x0001700000047ab9 */ /* 0x000fce0000000a00 */
[----:B------:R-:W1:Y:S08]  /*26a0*/  LDC.64 R174, c[0x0][0x5b0] ;  /* 0x00016c00ffae7b82 */ /* 0x000e700000000a00 */
[----:B------:R-:W2:Y:S01]  /*26b0*/  LDC.64 R8, c[0x0][0x5a8] ;  /* 0x00016a00ff087b82 */ /* 0x000ea20000000a00 */
[-C--:B0-----:R-:W-:Y:S02]  /*26c0*/  IMAD R6, R161, R20.reuse, RZ ;  /* 0x00000014a1067224 */ /* 0x081fe400078e02ff */
[----:B------:R-:W-:-:S04]  /*26d0*/  IMAD.WIDE.U32 R4, R19, R20, R12 ;  /* 0x0000001413047225 */ /* 0x000fc800078e000c */
[----:B------:R-:W-:Y:S01]  /*26e0*/  IMAD R169, R19, R21, R6 ;  /* 0x0000001513a97224 */ /* 0x000fe200078e0206 */
[----:B------:R-:W-:Y:S01]  /*26f0*/  IADD3 R160, P0, R14, R4, RZ ;  /* 0x000000040ea07210 */ /* 0x000fe20007f1e0ff */
[----:B-1----:R-:W-:-:S03]  /*2700*/  IMAD R3, R171, R174, RZ ;  /* 0x000000aeab037224 */ /* 0x002fc600078e02ff */
[----:B------:R-:W-:Y:S01]  /*2710*/  IADD3.X R161, R15, R5, R169, P0, !PT ;  /* 0x000000050fa17210 */ /* 0x000fe200007fe4a9 */
[C---:B------:R-:W-:Y:S02]  /*2720*/  IMAD R171, R170.reuse, R175, R3 ;  /* 0x000000afaaab7224 */ /* 0x040fe400078e0203 */
[----:B------:R-:W-:-:S04]  /*2730*/  IMAD.WIDE.U32 R4, R170, R174, R160 ;  /* 0x000000aeaa047225 */ /* 0x000fc800078e00a0 */
[----:B------:R-:W-:Y:S01]  /*2740*/  IMAD.IADD R3, R5, 0x1, R171 ;  /* 0x0000000105037824 */ /* 0x000fe200078e02ab */
[----:B--2---:R-:W-:-:S04]  /*2750*/  LEA R162, P0, R4, R8, 0x2 ;  /* 0x0000000804a27211 */ /* 0x004fc800078010ff */
[----:B------:R-:W-:-:S05]  /*2760*/  LEA.HI.X R163, R4, R9, R3, 0x2, P0 ;  /* 0x0000000904a37211 */ /* 0x000fca00000f1403 */
[----:B------:R0:W2:Y:S01]  /*2770*/  @P3 LDG.E.LTC128B R3, desc[UR50][R162.64] ;  /* 0x00000032a2033981 */ /* 0x0000a2000c1e1920 */
[----:B------:R-:W-:Y:S01]  /*2780*/  IMAD.WIDE.U32 R4, R170, R174, R14 ;  /* 0x000000aeaa047225 */ /* 0x000fe200078e000e */
[----:B------:R-:W-:Y:S01]  /*2790*/  SHF.L.U64.HI R167, R174, 0x3, R175 ;  /* 0x00000003aea77819 */ /* 0x000fe200000102af */
[----:B------:R-:W-:Y:S01]  /*27a0*/  BSSY B1, `(.L_x_33) ;  /* 0x0000017000017945 */ /* 0x000fe20003800000 */
[----:B------:R-:W-:Y:S01]  /*27b0*/  ISETP.GT.AND P1, PT, R2, 0x8, P1 ;  /* 0x000000080200780c */ /* 0x000fe20000f24270 */
[----:B------:R-:W-:Y:S01]  /*27c0*/  IMAD.SHL.U32 R166, R174, 0x8, RZ ;  /* 0x00000008aea67824 */ /* 0x000fe200078e00ff */
[----:B------:R-:W-:-:S03]  /*27d0*/  IADD3 R164, P0, R12, R4, RZ ;  /* 0x000000040ca47210 */ /* 0x000fc60007f1e0ff */
[----:B------:R-:W-:Y:S01]  /*27e0*/  IMAD.WIDE.U32 R166, R170, R174, R166 ;  /* 0x000000aeaaa67225 */ /* 0x000fe200078e00a6 */
[----:B------:R-:W-:Y:S02]  /*27f0*/  IADD3.X R165, R13, R171, R5, P0, !PT ;  /* 0x000000ab0da57210 */ /* 0x000fe400007fe405 */
[C---:B------:R-:W-:Y:S01]  /*2800*/  LEA R4, P0, R172.reuse, UR4, 0x2 ;  /* 0x00000004ac047c11 */ /* 0x040fe2000f8010ff */
[----:B------:R-:W-:Y:S02]  /*2810*/  IMAD.IADD R171, R171, 0x1, R167 ;  /* 0x00000001abab7824 */ /* 0x000fe400078e02a7 */
[----:B------:R-:W-:Y:S01]  /*2820*/  IMAD.WIDE.U32 R164, R19, R20, R164 ;  /* 0x0000001413a47225 */ /* 0x000fe200078e00a4 */
[----:B------:R-:W-:Y:S02]  /*2830*/  LEA.HI.X R5, R172, UR5, R177, 0x2, P0 ;  /* 0x00000005ac057c11 */ /* 0x000fe400080f14b1 */
[----:B------:R-:W-:Y:S01]  /*2840*/  ISETP.GT.AND P0, PT, R0, 0x1, PT ;  /* 0x000000010000780c */ /* 0x000fe20003f04270 */
[----:B------:R-:W-:Y:S01]  /*2850*/  IMAD.IADD R7, R169, 0x1, R165 ;  /* 0x00000001a9077824 */ /* 0x000fe200078e02a5 */
[----:B------:R-:W-:-:S02]  /*2860*/  LEA R6, P2, R164, R8, 0x2 ;  /* 0x00000008a4067211 */ /* 0x000fc400078410ff */
[----:B------:R-:W-:Y:S02]  /*2870*/  ISETP.GT.AND P5, PT, R2, RZ, P0 ;  /* 0x000000ff0200720c */ /* 0x000fe400007a4270 */
[----:B------:R-:W-:Y:S02]  /*2880*/  LEA.HI.X R7, R164, R9, R7, 0x2, P2 ;  /* 0x00000009a4077211 */ /* 0x000fe400010f1407 */
[----:B0-----:R-:W-:-:S04]  /*2890*/  IADD3 R162, P2, R160, R166, RZ ;  /* 0x000000a6a0a27210 */ /* 0x001fc80007f5e0ff */
[----:B------:R-:W-:Y:S01]  /*28a0*/  LEA R160, P4, R162, R8, 0x2 ;  /* 0x00000008a2a07211 */ /* 0x000fe200078810ff */
[----:B--2---:R-:W-:-:S04]  /*28b0*/  FMUL R21, R3, R22 ;  /* 0x0000001603157220 */ /* 0x004fc80000400000 */
[----:B------:R-:W-:Y:S01]  /*28c0*/  FFMA R163, R24, R23, R21 ;  /* 0x0000001718a37223 */ /* 0x000fe20000000015 */
[----:B------:R-:W-:-:S04]  /*28d0*/  IMAD.X R21, R171, 0x1, R161, P2 ;  /* 0x00000001ab157824 */ /* 0x000fc800010e06a1 */
[----:B------:R0:W-:Y:S01]  /*28e0*/  @P3 STG.E desc[UR50][R4.64], R163 ;  /* 0x000000a304003986 */ /* 0x0001e2000c101932 */
[----:B------:R-:W-:Y:S05]  /*28f0*/  @!P5 BRA `(.L_x_34) ;  /* 0x000000000004d947 */ /* 0x000fea0003800000 */
[----:B------:R1:W5:Y:S02]  /*2900*/  LDG.E.LTC128B R3, desc[UR50][R6.64+0x4] ;  /* 0x0000043206037981 */ /* 0x000364000c1e1920 */
.L_x_34:
[----:B------:R-:W-:Y:S05]  /*2910*/  BSYNC B1 ;  /* 0x0000000000017941 */ /* 0x000fea0003800000 */
.L_x_33:
[----:B-----5:R-:W-:Y:S01]  /*2920*/  FMUL R18, R3, R22 ;  /* 0x0000001603127220 */ /* 0x020fe20000400000 */
[----:B------:R-:W-:-:S03]  /*2930*/  LEA.HI.X R161, R162, R9, R21, 0x2, P4 ;  /* 0x00000009a2a17211 */ /* 0x000fc600020f1415 */
[----:B0-----:R-:W-:Y:S01]  /*2940*/  FFMA R163, R25, R23, R18 ;  /* 0x0000001719a37223 */ /* 0x001fe20000000012 */
[----:B------:R-:W-:-:S04]  /*2950*/  IMAD.MOV.U32 R25, RZ, RZ, R3 ;  /* 0x000000ffff197224 */ /* 0x000fc800078e0003 */
[----:B------:R0:W-:Y:S04]  /*2960*/  @P5 STG.E desc[UR50][R4.64+0x4], R163 ;  /* 0x000004a304005986 */ /* 0x0001e8000c101932 */
[----:B------:R-:W2:Y:S01]  /*2970*/  @P1 LDG.E.LTC128B R25, desc[UR50][R160.64] ;  /* 0x00000032a0191981 */ /* 0x000ea2000c1e1920 */
[----:B------:R-:W-:Y:S01]  /*2980*/  IADD3 R12, P2, P3, R12, R166, R14 ;  /* 0x000000a60c0c7210 */ /* 0x000fe20007b5e00e */
[----:B------:R-:W-:Y:S01]  /*2990*/  BSSY B1, `(.L_x_35) ;  /* 0x0000010000017945 */ /* 0x000fe20003800000 */
[C---:B------:R-:W-:Y:S02]  /*29a0*/  SHF.L.U64.HI R11, R10.reuse, 0x5, R11 ;  /* 0x000000050a0b7819 */ /* 0x040fe4000001020b */
[----:B------:R-:W-:Y:S02]  /*29b0*/  IADD3.X R13, R13, R171, R15, P2, P3 ;  /* 0x000000ab0d0d7210 */ /* 0x000fe400017e640f */
[----:B------:R-:W-:-:S02]  /*29c0*/  LEA R10, P3, R10, R4, 0x5 ;  /* 0x000000040a0a7211 */ /* 0x000fc400078628ff */
[----:B------:R-:W-:Y:S01]  /*29d0*/  ISETP.GT.AND P0, PT, R2, 0x8, P0 ;  /* 0x000000080200780c */ /* 0x000fe20000704270 */
[----:B------:R-:W-:Y:S01]  /*29e0*/  IMAD.WIDE.U32 R20, R19, R20, R12 ;  /* 0x0000001413147225 */ /* 0x000fe200078e000c */
[----:B------:R-:W-:-:S03]  /*29f0*/  ISETP.GT.AND P2, PT, R0, 0x8, PT ;  /* 0x000000080000780c */ /* 0x000fc60003f44270 */
[----:B------:R-:W-:Y:S01]  /*2a00*/  IMAD.X R11, R11, 0x1, R5, P3 ;  /* 0x000000010b0b7824 */ /* 0x000fe200018e0605 */
[----:B------:R-:W-:Y:S01]  /*2a10*/  LEA R8, P4, R20, R8, 0x2 ;  /* 0x0000000814087211 */ /* 0x000fe200078810ff */
[----:B------:R-:W-:-:S05]  /*2a20*/  IMAD.IADD R12, R169, 0x1, R21 ;  /* 0x00000001a90c7824 */ /* 0x000fca00078e0215 */
[----:B------:R-:W-:Y:S01]  /*2a30*/  LEA.HI.X R9, R20, R9, R12, 0x2, P4 ;  /* 0x0000000914097211 */ /* 0x000fe200020f140c */
[----:B--2---:R-:W-:-:S04]  /*2a40*/  FMUL R3, R25, R22 ;  /* 0x0000001619037220 */ /* 0x004fc80000400000 */
[----:B------:R-:W-:-:S05]  /*2a50*/  FFMA R3, R26, R23, R3 ;  /* 0x000000171a037223 */ /* 0x000fca0000000003 */
[----:B------:R0:W-:Y:S01]  /*2a60*/  @P1 STG.E desc[UR50][R10.64], R3 ;  /* 0x000000030a001986 */ /* 0x0001e2000c101932 */
[----:B------:R-:W-:Y:S05]  /*2a70*/  @!P0 BRA `(.L_x_36) ;  /* 0x0000000000048947 */ /* 0x000fea0003800000 */
[----:B------:R2:W5:Y:S02]  /*2a80*/  LDG.E.LTC128B R25, desc[UR50][R8.64+0x4] ;  /* 0x0000043208197981 */ /* 0x000564000c1e1920 */
.L_x_36:
[----:B------:R-:W-:Y:S05]  /*2a90*/  BSYNC B1 ;  /* 0x0000000000017941 */ /* 0x000fea0003800000 */
.L_x_35:
[----:B-----5:R-:W-:Y:S01]  /*2aa0*/  FMUL R12, R25, R22 ;  /* 0x00000016190c7220 */ /* 0x020fe20000400000 */
[----:B------:R-:W-:Y:S01]  /*2ab0*/  ISETP.GT.AND P3, PT, R2, RZ, P2 ;  /* 0x000000ff0200720c */ /* 0x000fe20001764270 */
[----:B------:R-:W-:Y:S01]  /*2ac0*/  BSSY B1, `(.L_x_37) ;  /* 0x0000006000017945 */ /* 0x000fe20003800000 */
[----:B------:R-:W-:Y:S01]  /*2ad0*/  ISETP.GT.AND P1, PT, R0, 0x9, PT ;  /* 0x000000090000780c */ /* 0x000fe20003f24270 */
[----:B------:R-:W-:-:S05]  /*2ae0*/  FFMA R27, R27, R23, R12 ;  /* 0x000000171b1b7223 */ /* 0x000fca000000000c */
[----:B------:R3:W-:Y:S05]  /*2af0*/  @P0 STG.E desc[UR50][R10.64+0x4], R27 ;  /* 0x0000041b0a000986 */ /* 0x0007ea000c101932 */
[----:B------:R-:W-:Y:S05]  /*2b00*/  @!P3 BRA `(.L_x_38) ;  /* 0x000000000004b947 */ /* 0x000fea0003800000 */
[----:B------:R4:W5:Y:S02]  /*2b10*/  LDG.E.LTC128B R25, desc[UR50][R6.64+0x20] ;  /* 0x0000203206197981 */ /* 0x000964000c1e1920 */
.L_x_38:
[----:B------:R-:W-:Y:S05]  /*2b20*/  BSYNC B1 ;  /* 0x0000000000017941 */ /* 0x000fea0003800000 */
.L_x_37:
[----:B0----5:R-:W-:Y:S01]  /*2b30*/  FMUL R3, R25, R22 ;  /* 0x0000001619037220 */ /* 0x021fe20000400000 */
[----:B------:R-:W-:Y:S01]  /*2b40*/  ISETP.GT.AND P0, PT, R2, RZ, P1 ;  /* 0x000000ff0200720c */ /* 0x000fe20000f04270 */
[----:B------:R-:W-:Y:S02]  /*2b50*/  BSSY B1, `(.L_x_39) ;  /* 0x0000005000017945 */ /* 0x000fe40003800000 */
[----:B------:R-:W-:-:S05]  /*2b60*/  FFMA R3, R28, R23, R3 ;  /* 0x000000171c037223 */ /* 0x000fca0000000003 */
[----:B------:R0:W-:Y:S05]  /*2b70*/  @P3 STG.E desc[UR50][R4.64+0x20], R3 ;  /* 0x0000200304003986 */ /* 0x0001ea000c101932 */
[----:B------:R-:W-:Y:S05]  /*2b80*/  @!P0 BRA `(.L_x_40) ;  /* 0x0000000000048947 */ /* 0x000fea0003800000 */
[----:B------:R0:W5:Y:S02]  /*2b90*/  LDG.E.LTC128B R25, desc[UR50][R6.64+0x24] ;  /* 0x0000243206197981 */ /* 0x000164000c1e1920 */
.L_x_40:
[----:B------:R-:W-:Y:S05]  /*2ba0*/  BSYNC B1 ;  /* 0x0000000000017941 */ /* 0x000fea0003800000 */
.L_x_39:
[----:B-----5:R-:W-:Y:S01]  /*2bb0*/  FMUL R12, R25, R22 ;  /* 0x00000016190c7220 */ /* 0x020fe20000400000 */
[----:B------:R-:W-:Y:S01]  /*2bc0*/  ISETP.GT.AND P2, PT, R2, 0x8, P2 ;  /* 0x000000080200780c */ /* 0x000fe20001744270 */
[----:B------:R-:W-:Y:S02]  /*2bd0*/  BSSY B1, `(.L_x_41) ;  /* 0x0000005000017945 */ /* 0x000fe40003800000 */
[----:B------:R-:W-:-:S05]  /*2be0*/  FFMA R29, R29, R23, R12 ;  /* 0x000000171d1d7223 */ /* 0x000fca000000000c */
[----:B------:R0:W-:Y:S05]  /*2bf0*/  @P0 STG.E desc[UR50][R4.64+0x24], R29 ;  /* 0x0000241d04000986 */ /* 0x0001ea000c101932 */
[----:B------:R-:W-:Y:S05]  /*2c00*/  @!P2 BRA `(.L_x_42) ;  /* 0x000000000004a947 */ /* 0x000fea0003800000 */
[----:B------:R0:W5:Y:S02]  /*2c10*/  LDG.E.LTC128B R25, desc[UR50][R8.64+0x20] ;  /* 0x0000203208197981 */ /* 0x000164000c1e1920 */
.L_x_42:
[----:B------:R-:W-:Y:S05]  /*2c20*/  BSYNC B1 ;  /* 0x0000000000017941 */ /* 0x000fea0003800000 */
.L_x_41:
[----:B0----5:R-:W-:Y:S01]  /*2c30*/  FMUL R3, R25, R22 ;  /* 0x0000001619037220 */ /* 0x021fe20000400000 */
[----:B------:R-:W-:Y:S01]  /*2c40*/  ISETP.GT.AND P1, PT, R2, 0x8, P1 ;  /* 0x000000080200780c */ /* 0x000fe20000f24270 */
[----:B------:R-:W-:Y:S01]  /*2c50*/  BSSY B1, `(.L_x_43) ;  /* 0x0000006000017945 */ /* 0x000fe20003800000 */
[----:B------:R-:W-:Y:S01]  /*2c60*/  ISETP.GT.AND P0, PT, R0, 0x10, PT ;  /* 0x000000100000780c */ /* 0x000fe20003f04270 */
[----:B------:R-:W-:-:S05]  /*2c70*/  FFMA R3, R30, R23, R3 ;  /* 0x000000171e037223 */ /* 0x000fca0000000003 */
[----:B------:R0:W-:Y:S05]  /*2c80*/  @P2 STG.E desc[UR50][R10.64+0x20], R3 ;  /* 0x000020030a002986 */ /* 0x0001ea000c101932 */
[----:B------:R-:W-:Y:S05]  /*2c90*/  @!P1 BRA `(.L_x_44) ;  /* 0x0000000000049947 */ /* 0x000fea0003800000 */
[----:B------:R0:W5:Y:S02]  /*2ca0*/  LDG.E.LTC128B R25, desc[UR50][R8.64+0x24] ;  /* 0x0000243208197981 */ /* 0x000164000c1e1920 */
.L_x_44:
[----:B------:R-:W-:Y:S05]  /*2cb0*/  BSYNC B1 ;  /* 0x0000000000017941 */ /* 0x000fea0003800000 */
.L_x_43:
        /* <DEDUP_REMOVED lines=8> */
.L_x_46:
[----:B------:R-:W-:Y:S05]  /*2d40*/  BSYNC B1 ;  /* 0x0000000000017941 */ /* 0x000fea0003800000 */
.L_x_45:
[----:B0----5:R-:W-:Y:S01]  /*2d50*/  FMUL R3, R25, R22 ;  /* 0x0000001619037220 */ /* 0x021fe20000400000 */
[----:B------:R-:W-:Y:S01]  /*2d60*/  ISETP.GT.AND P1, PT, R2, RZ, P2 ;  /* 0x000000ff0200720c */ /* 0x000fe20001724270 */
[----:B------:R-:W-:Y:S02]  /*2d70*/  BSSY B1, `(.L_x_47) ;  /* 0x0000005000017945 */ /* 0x000fe40003800000 */
[----:B------:R-:W-:-:S05]  /*2d80*/  FFMA R3, R32, R23, R3 ;  /* 0x0000001720037223 */ /* 0x000fca0000000003 */
[----:B------:R0:W-:Y:S05]  /*2d90*/  @P3 STG.E desc[UR50][R4.64+0x40], R3 ;  /* 0x0000400304003986 */ /* 0x0001ea000c101932 */
[----:B------:R-:W-:Y:S05]  /*2da0*/  @!P1 BRA `(.L_x_48) ;  /* 0x0000000000049947 */ /* 0x000fea0003800000 */
[----:B------:R0:W5:Y:S02]  /*2db0*/  LDG.E.LTC128B R25, desc[UR50][R6.64+0x44] ;  /* 0x0000443206197981 */ /* 0x000164000c1e1920 */
.L_x_48:
[----:B------:R-:W-:Y:S05]  /*2dc0*/  BSYNC B1 ;  /* 0x0000000000017941 */ /* 0x000fea0003800000 */
.L_x_47:
[----:B-----5:R-:W-:Y:S01]  /*2dd0*/  FMUL R12, R25, R22 ;  /* 0x00000016190c7220 */ /* 0x020fe20000400000 */
[----:B------:R-:W-:Y:S01]  /*2de0*/  ISETP.GT.AND P0, PT, R2, 0x8, P0 ;  /* 0x000000080200780c */ /* 0x000fe20000704270 */
[----:B------:R-:W-:Y:S02]  /*2df0*/  BSSY B1, `(.L_x_49) ;  /* 0x0000005000017945 */ /* 0x000fe40003800000 */
[----:B------:R-:W-:-:S05]  /*2e00*/  FFMA R33, R33, R23, R12 ;  /* 0x0000001721217223 */ /* 0x000fca000000000c */
[----:B------:R0:W-:Y:S05]  /*2e10*/  @P1 STG.E desc[UR50][R4.64+0x44], R33 ;  /* 0x0000442104001986 */ /* 0x0001ea000c101932 */
[----:B------:R-:W-:Y:S05]  /*2e20*/  @!P0 BRA `(.L_x_50) ;  /* 0x0000000000048947 */ /* 0x000fea0003800000 */
[----:B------:R0:W5:Y:S02]  /*2e30*/  LDG.E.LTC128B R25, desc[UR50][R8.64+0x40] ;  /* 0x0000403208197981 */ /* 0x000164000c1e1920 */
.L_x_50:
[----:B------:R-:W-:Y:S05]  /*2e40*/  BSYNC B1 ;  /* 0x0000000000017941 */ /* 0x000fea0003800000 */
.L_x_49:
        /* <DEDUP_REMOVED lines=8> */
.L_x_52:
[----:B------:R-:W-:Y:S05]  /*2ed0*/  BSYNC B1 ;  /* 0x0000000000017941 */ /* 0x000fea0003800000 */
.L_x_51:
        /* <DEDUP_REMOVED lines=8> */
.L_x_54:
[----:B------:R-:W-:Y:S05]  /*2f60*/  BSYNC B1 ;  /* 0x0000000000017941 */ /* 0x000fea0003800000 */
.L_x_53:
[----:B0----5:R-:W-:Y:S01]  /*2f70*/  FMUL R3, R25, R22 ;  /* 0x0000001619037220 */ /* 0x021fe20000400000 */
[----:B------:R-:W-:Y:S01]  /*2f80*/  ISETP.GT.AND P2, PT, R2, RZ, P0 ;  /* 0x000000ff0200720c */ /* 0x000fe20000744270 */
[----:B------:R-:W-:Y:S02]  /*2f90*/  BSSY B1, `(.L_x_55) ;  /* 0x0000005000017945 */ /* 0x000fe40003800000 */
[----:B------:R-:W-:-:S05]  /*2fa0*/  FFMA R3, R36, R23, R3 ;  /* 0x0000001724037223 */ /* 0x000fca0000000003 */
[----:B------:R0:W-:Y:S05]  /*2fb0*/  @P3 STG.E desc[UR50][R4.64+0x60], R3 ;  /* 0x0000600304003986 */ /* 0x0001ea000c101932 */
[----:B------:R-:W-:Y:S05]  /*2fc0*/  @!P2 BRA `(.L_x_56) ;  /* 0x000000000004a947 */ /* 0x000fea0003800000 */
[----:B------:R0:W5:Y:S02]  /*2fd0*/  LDG.E.LTC128B R25, desc[UR50][R6.64+0x64] ;  /* 0x0000643206197981 */ /* 0x000164000c1e1920 */
.L_x_56:
[----:B------:R-:W-:Y:S05]  /*2fe0*/  BSYNC B1 ;  /* 0x0000000000017941 */ /* 0x000fea0003800000 */
.L_x_55:
[----:B-----5:R-:W-:Y:S01]  /*2ff0*/  FMUL R12, R25, R22 ;  /* 0x00000016190c7220 */ /* 0x020fe20000400000 */
[----:B------:R-:W-:Y:S01]  /*3000*/  ISETP.GT.AND P1, PT, R2, 0x8, P1 ;  /* 0x000000080200780c */ /* 0x000fe20000f24270 */
[----:B------:R-:W-:Y:S02]  /*3010*/  BSSY B1, `(.L_x_57) ;  /* 0x0000005000017945 */ /* 0x000fe40003800000 */
[----:B------:R-:W-:-:S05]  /*3020*/  FFMA R37, R37, R23, R12 ;  /* 0x0000001725257223 */ /* 0x000fca000000000c */
[----:B------:R0:W-:Y:S05]  /*3030*/  @P2 STG.E desc[UR50][R4.64+0x64], R37 ;  /* 0x0000642504002986 */ /* 0x0001ea000c101932 */
[----:B------:R-:W-:Y:S05]  /*3040*/  @!P1 BRA `(.L_x_58) ;  /* 0x0000000000049947 */ /* 0x000fea0003800000 */
[----:B------:R0:W5:Y:S02]  /*3050*/  LDG.E.LTC128B R25, desc[UR50][R8.64+0x60] ;  /* 0x0000603208197981 */ /* 0x000164000c1e1920 */
.L_x_58:
[----:B------:R-:W-:Y:S05]  /*3060*/  BSYNC B1 ;  /* 0x0000000000017941 */ /* 0x000fea0003800000 */
.L_x_57:
        /* <DEDUP_REMOVED lines=8> */
.L_x_60:
[----:B------:R-:W-:Y:S05]  /*30f0*/  BSYNC B1 ;  /* 0x0000000000017941 */ /* 0x000fea0003800000 */
.L_x_59:
        /* <DEDUP_REMOVED lines=8> */
.L_x_62:
[----:B------:R-:W-:Y:S05]  /*3180*/  BSYNC B1 ;  /* 0x0000000000017941 */ /* 0x000fea0003800000 */
.L_x_61:
[----:B0----5:R-:W-:Y:S01]  /*3190*/  FMUL R3, R25, R22 ;  /* 0x0000001619037220 */ /* 0x021fe20000400000 */
[----:B------:R-:W-:Y:S01]  /*31a0*/  ISETP.GT.AND P0, PT, R2, RZ, P1 ;  /* 0x000000ff0200720c */ /* 0x000fe20000f04270 */
[----:B------:R-:W-:Y:S02]  /*31b0*/  BSSY B1, `(.L_x_63) ;  /* 0x0000005000017945 */ /* 0x000fe40003800000 */
[----:B------:R-:W-:-:S05]  /*31c0*/  FFMA R3, R40, R23, R3 ;  /* 0x0000001728037223 */ /* 0x000fca0000000003 */
[----:B------:R0:W-:Y:S05]  /*31d0*/  @P3 STG.E desc[UR50][R4.64+0x80], R3 ;  /* 0x0000800304003986 */ /* 0x0001ea000c101932 */
[----:B------:R-:W-:Y:S05]  /*31e0*/  @!P0 BRA `(.L_x_64) ;  /* 0x0000000000048947 */ /* 0x000fea0003800000 */
[----:B------:R0:W5:Y:S02]  /*31f0*/  LDG.E.LTC128B R25, desc[UR50][R6.64+0x84] ;  /* 0x0000843206197981 */ /* 0x000164000c1e1920 */
.L_x_64:
[----:B------:R-:W-:Y:S05]  /*3200*/  BSYNC B1 ;  /* 0x0000000000017941 */ /* 0x000fea0003800000 */
.L_x_63:
[----:B-----5:R-:W-:Y:S01]  /*3210*/  FMUL R12, R25, R22 ;  /* 0x00000016190c7220 */ /* 0x020fe20000400000 */
[----:B------:R-:W-:Y:S01]  /*3220*/  ISETP.GT.AND P2, PT, R2, 0x8, P2 ;  /* 0x000000080200780c */ /* 0x000fe20001744270 */
[----:B------:R-:W-:Y:S02]  /*3230*/  BSSY B1, `(.L_x_65) ;  /* 0x0000005000017945 */ /* 0x000fe40003800000 */
[----:B------:R-:W-:-:S05]  /*3240*/  FFMA R41, R41, R23, R12 ;  /* 0x0000001729297223 */ /* 0x000fca000000000c */
[----:B------:R0:W-:Y:S05]  /*3250*/  @P0 STG.E desc[UR50][R4.64+0x84], R41 ;  /* 0x0000842904000986 */ /* 0x0001ea000c101932 */
[----:B------:R-:W-:Y:S05]  /*3260*/  @!P2 BRA `(.L_x_66) ;  /* 0x000000000004a947 */ /* 0x000fea0003800000 */
[----:B------:R0:W5:Y:S02]  /*3270*/  LDG.E.LTC128B R25, desc[UR50][R8.64+0x80] ;  /* 0x0000803208197981 */ /* 0x000164000c1e1920 */
.L_x_66:
[----:B------:R-:W-:Y:S05]  /*3280*/  BSYNC B1 ;  /* 0x0000000000017941 */ /* 0x000fea0003800000 */
.L_x_65:
        /* <DEDUP_REMOVED lines=8> */
.L_x_68:
[----:B------:R-:W-:Y:S05]  /*3310*/  BSYNC B1 ;  /* 0x0000000000017941 */ /* 0x000fea0003800000 */
.L_x_67:
        /* <DEDUP_REMOVED lines=8> */
.L_x_70:
[----:B------:R-:W-:Y:S05]  /*33a0*/  BSYNC B1 ;  /* 0x0000000000017941 */ /* 0x000fea0003800000 */
.L_x_69:
[----:B0----5:R-:W-:Y:S01]  /*33b0*/  FMUL R3, R25, R22 ;  /* 0x0000001619037220 */ /* 0x021fe20000400000 */
[----:B------:R-:W-:Y:S01]  /*33c0*/  ISETP.GT.AND P1, PT, R2, RZ, P2 ;  /* 0x000000ff0200720c */ /* 0x000fe20001724270 */
[----:B------:R-:W-:Y:S02]  /*33d0*/  BSSY B1, `(.L_x_71) ;  /* 0x0000005000017945 */ /* 0x000fe40003800000 */
[----:B------:R-:W-:-:S05]  /*33e0*/  FFMA R3, R44, R23, R3 ;  /* 0x000000172c037223 */ /* 0x000fca0000000003 */
[----:B------:R0:W-:Y:S05]  /*33f0*/  @P3 STG.E desc[UR50][R4.64+0xa0], R3 ;  /* 0x0000a00304003986 */ /* 0x0001ea000c101932 */
[----:B------:R-:W-:Y:S05]  /*3400*/  @!P1 BRA `(.L_x_72) ;  /* 0x0000000000049947 */ /* 0x000fea0003800000 */
[----:B------:R0:W5:Y:S02]  /*3410*/  LDG.E.LTC128B R25, desc[UR50][R6.64+0xa4] ;  /* 0x0000a43206197981 */ /* 0x000164000c1e1920 */
.L_x_72:
[----:B------:R-:W-:Y:S05]  /*3420*/  BSYNC B1 ;  /* 0x0000000000017941 */ /* 0x000fea0003800000 */
.L_x_71:
[----:B-----5:R-:W-:Y:S01]  /*3430*/  FMUL R12, R25, R22 ;  /* 0x00000016190c7220 */ /* 0x020fe20000400000 */
[----:B------:R-:W-:Y:S01]  /*3440*/  ISETP.GT.AND P0, PT, R2, 0x8, P0 ;  /* 0x000000080200780c */ /* 0x000fe20000704270 */
[----:B------:R-:W-:Y:S02]  /*3450*/  BSSY B1, `(.L_x_73) ;  /* 0x0000005000017945 */ /* 0x000fe40003800000 */
[----:B------:R-:W-:-:S05]  /*3460*/  FFMA R45, R45, R23, R12 ;  /* 0x000000172d2d7223 */ /* 0x000fca000000000c */
[----:B------:R0:W-:Y:S05]  /*3470*/  @P1 STG.E desc[UR50][R4.64+0xa4], R45 ;  /* 0x0000a42d04001986 */ /* 0x0001ea000c101932 */
[----:B------:R-:W-:Y:S05]  /*3480*/  @!P0 BRA `(.L_x_74) ;  /* 0x0000000000048947 */ /* 0x000fea0003800000 */
[----:B------:R0:W5:Y:S02]  /*3490*/  LDG.E.LTC128B R25, desc[UR50][R8.64+0xa0] ;  /* 0x0000a03208197981 */ /* 0x000164000c1e1920 */
.L_x_74:
[----:B------:R-:W-:Y:S05]  /*34a0*/  BSYNC B1 ;  /* 0x0000000000017941 */ /* 0x000fea0003800000 */
.L_x_73:
        /* <DEDUP_REMOVED lines=8> */
.L_x_76:
[----:B------:R-:W-:Y:S05]  /*3530*/  BSYNC B1 ;  /* 0x0000000000017941 */ /* 0x000fea0003800000 */
.L_x_75:
        /* <DEDUP_REMOVED lines=8> */
.L_x_78:
[----:B------:R-:W-:Y:S05]  /*35c0*/  BSYNC B1 ;  /* 0x0000000000017941 */ /* 0x000fea0003800000 */
.L_x_77:
[----:B0----5:R-:W-:Y:S01]  /*35d0*/  FMUL R3, R25, R22 ;  /* 0x0000001619037220 */ /* 0x021fe20000400000 */
[----:B------:R-:W-:Y:S01]  /*35e0*/  ISETP.GT.AND P2, PT, R2, RZ, P0 ;  /* 0x000000ff0200720c */ /* 0x000fe20000744270 */
[----:B------:R-:W-:Y:S02]  /*35f0*/  BSSY B1, `(.L_x_79) ;  /* 0x0000005000017945 */ /* 0x000fe40003800000 */
[----:B------:R-:W-:-:S05]  /*3600*/  FFMA R3, R48, R23, R3 ;  /* 0x0000001730037223 */ /* 0x000fca0000000003 */
[----:B------:R0:W-:Y:S05]  /*3610*/  @P3 STG.E desc[UR50][R4.64+0xc0], R3 ;  /* 0x0000c00304003986 */ /* 0x0001ea000c101932 */
[----:B------:R-:W-:Y:S05]  /*3620*/  @!P2 BRA `(.L_x_80) ;  /* 0x000000000004a947 */ /* 0x000fea0003800000 */
[----:B------:R0:W5:Y:S02]  /*3630*/  LDG.E.LTC128B R25, desc[UR50][R6.64+0xc4] ;  /* 0x0000c43206197981 */ /* 0x000164000c1e1920 */
.L_x_80:
[----:B------:R-:W-:Y:S05]  /*3640*/  BSYNC B1 ;  /* 0x0000000000017941 */ /* 0x000fea0003800000 */
.L_x_79:
[----:B-----5:R-:W-:Y:S01]  /*3650*/  FMUL R12, R25, R22 ;  /* 0x00000016190c7220 */ /* 0x020fe20000400000 */
[----:B------:R-:W-:Y:S01]  /*3660*/  ISETP.GT.AND P1, PT, R2, 0x8, P1 ;  /* 0x000000080200780c */ /* 0x000fe20000f24270 */
[----:B------:R-:W-:Y:S02]  /*3670*/  BSSY B1, `(.L_x_81) ;  /* 0x0000005000017945 */ /* 0x000fe40003800000 */
[----:B------:R-:W-:-:S05]  /*3680*/  FFMA R49, R49, R23, R12 ;  /* 0x0000001731317223 */ /* 0x000fca000000000c */
[----:B------:R0:W-:Y:S05]  /*3690*/  @P2 STG.E desc[UR50][R4.64+0xc4], R49 ;  /* 0x0000c43104002986 */ /* 0x0001ea000c101932 */
[----:B------:R-:W-:Y:S05]  /*36a0*/  @!P1 BRA `(.L_x_82) ;  /* 0x0000000000049947 */ /* 0x000fea0003800000 */
[----:B------:R0:W5:Y:S02]  /*36b0*/  LDG.E.LTC128B R25, desc[UR50][R8.64+0xc0] ;  /* 0x0000c03208197981 */ /* 0x000164000c1e1920 */
.L_x_82:
[----:B------:R-:W-:Y:S05]  /*36c0*/  BSYNC B1 ;  /* 0x0000000000017941 */ /* 0x000fea0003800000 */
.L_x_81:
        /* <DEDUP_REMOVED lines=8> */
.L_x_84:
[----:B------:R-:W-:Y:S05]  /*3750*/  BSYNC B1 ;  /* 0x0000000000017941 */ /* 0x000fea0003800000 */
.L_x_83:
        /* <DEDUP_REMOVED lines=8> */
.L_x_86:
[----:B------:R-:W-:Y:S05]  /*37e0*/  BSYNC B1 ;  /* 0x0000000000017941 */ /* 0x000fea0003800000 */
.L_x_85:
[----:B0----5:R-:W-:Y:S01]  /*37f0*/  FMUL R3, R25, R22 ;  /* 0x0000001619037220 */ /* 0x021fe20000400000 */
[----:B------:R-:W-:Y:S01]  /*3800*/  ISETP.GT.AND P0, PT, R2, RZ, P1 ;  /* 0x000000ff0200720c */ /* 0x000fe20000f04270 */
[----:B------:R-:W-:Y:S02]  /*3810*/  BSSY B1, `(.L_x_87) ;  /* 0x0000005000017945 */ /* 0x000fe40003800000 */
[----:B------:R-:W-:-:S05]  /*3820*/  FFMA R3, R52, R23, R3 ;  /* 0x0000001734037223 */ /* 0x000fca0000000003 */
[----:B------:R0:W-:Y:S05]  /*3830*/  @P3 STG.E desc[UR50][R4.64+0xe0], R3 ;  /* 0x0000e00304003986 */ /* 0x0001ea000c101932 */
[----:B------:R-:W-:Y:S05]  /*3840*/  @!P0 BRA `(.L_x_88) ;  /* 0x0000000000048947 */ /* 0x000fea0003800000 */
[----:B------:R0:W5:Y:S02]  /*3850*/  LDG.E.LTC128B R25, desc[UR50][R6.64+0xe4] ;  /* 0x0000e43206197981 */ /* 0x000164000c1e1920 */
.L_x_88:
[----:B------:R-:W-:Y:S05]  /*3860*/  BSYNC B1 ;  /* 0x0000000000017941 */ /* 0x000fea0003800000 */
.L_x_87:
[----:B-----5:R-:W-:Y:S01]  /*3870*/  FMUL R12, R25, R22 ;  /* 0x00000016190c7220 */ /* 0x020fe20000400000 */
[----:B------:R-:W-:Y:S01]  /*3880*/  ISETP.GT.AND P2, PT, R2, 0x8, P2 ;  /* 0x000000080200780c */ /* 0x000fe20001744270 */
[----:B------:R-:W-:Y:S02]  /*3890*/  BSSY B1, `(.L_x_89) ;  /* 0x0000005000017945 */ /* 0x000fe40003800000 */
[----:B------:R-:W-:-:S05]  /*38a0*/  FFMA R53, R53, R23, R12 ;  /* 0x0000001735357223 */ /* 0x000fca000000000c */
[----:B------:R0:W-:Y:S05]  /*38b0*/  @P0 STG.E desc[UR50][R4.64+0xe4], R53 ;  /* 0x0000e43504000986 */ /* 0x0001ea000c101932 */
[----:B------:R-:W-:Y:S05]  /*38c0*/  @!P2 BRA `(.L_x_90) ;  /* 0x000000000004a947 */ /* 0x000fea0003800000 */
[----:B------:R0:W5:Y:S02]  /*38d0*/  LDG.E.LTC128B R25, desc[UR50][R8.64+0xe0] ;  /* 0x0000e03208197981 */ /* 0x000164000c1e1920 */
.L_x_90:
[----:B------:R-:W-:Y:S05]  /*38e0*/  BSYNC B1 ;  /* 0x0000000000017941 */ /* 0x000fea0003800000 */
.L_x_89:
        /* <DEDUP_REMOVED lines=8> */
.L_x_92:
[----:B------:R-:W-:Y:S05]  /*3970*/  BSYNC B1 ;  /* 0x0000000000017941 */ /* 0x000fea0003800000 */
.L_x_91:
        /* <DEDUP_REMOVED lines=8> */
.L_x_94:
[----:B------:R-:W-:Y:S05]  /*3a00*/  BSYNC B1 ;  /* 0x0000000000017941 */ /* 0x000fea0003800000 */
.L_x_93:
[----:B0----5:R-:W-:Y:S01]  /*3a10*/  FMUL R3, R25, R22 ;  /* 0x0000001619037220 */ /* 0x021fe20000400000 */
[----:B------:R-:W-:Y:S01]  /*3a20*/  ISETP.GT.AND P1, PT, R2, RZ, P2 ;  /* 0x000000ff0200720c */ /* 0x000fe20001724270 */
[----:B------:R-:W-:Y:S02]  /*3a30*/  BSSY B1, `(.L_x_95) ;  /* 0x0000005000017945 */ /* 0x000fe40003800000 */
[----:B------:R-:W-:-:S05]  /*3a40*/  FFMA R3, R56, R23, R3 ;  /* 0x0000001738037223 */ /* 0x000fca0000000003 */
[----:B------:R0:W-:Y:S05]  /*3a50*/  @P3 STG.E desc[UR50][R4.64+0x100], R3 ;  /* 0x0001000304003986 */ /* 0x0001ea000c101932 */
[----:B------:R-:W-:Y:S05]  /*3a60*/  @!P1 BRA `(.L_x_96) ;  /* 0x0000000000049947 */ /* 0x000fea0003800000 */
[----:B------:R0:W5:Y:S02]  /*3a70*/  LDG.E.LTC128B R25, desc[UR50][R6.64+0x104] ;  /* 0x0001043206197981 */ /* 0x000164000c1e1920 */
.L_x_96:
[----:B------:R-:W-:Y:S05]  /*3a80*/  BSYNC B1 ;  /* 0x0000000000017941 */ /* 0x000fea0003800000 */
.L_x_95:
[----:B-----5:R-:W-:Y:S01]  /*3a90*/  FMUL R12, R25, R22 ;  /* 0x00000016190c7220 */ /* 0x020fe20000400000 */
[----:B------:R-:W-:Y:S01]  /*3aa0*/  ISETP.GT.AND P0, PT, R2, 0x8, P0 ;  /* 0x000000080200780c */ /* 0x000fe20000704270 */
[----:B------:R-:W-:Y:S02]  /*3ab0*/  BSSY B1, `(.L_x_97) ;  /* 0x0000005000017945 */ /* 0x000fe40003800000 */
[----:B------:R-:W-:-:S05]  /*3ac0*/  FFMA R57, R57, R23, R12 ;  /* 0x0000001739397223 */ /* 0x000fca000000000c */
[----:B------:R0:W-:Y:S05]  /*3ad0*/  @P1 STG.E desc[UR50][R4.64+0x104], R57 ;  /* 0x0001043904001986 */ /* 0x0001ea000c101932 */
[----:B------:R-:W-:Y:S05]  /*3ae0*/  @!P0 BRA `(.L_x_98) ;  /* 0x0000000000048947 */ /* 0x000fea0003800000 */
[----:B------:R0:W5:Y:S02]  /*3af0*/  LDG.E.LTC128B R25, desc[UR50][R8.64+0x100] ;  /* 0x0001003208197981 */ /* 0x000164000c1e1920 */
.L_x_98:
[----:B------:R-:W-:Y:S05]  /*3b00*/  BSYNC B1 ;  /* 0x0000000000017941 */ /* 0x000fea0003800000 */
.L_x_97:
        /* <DEDUP_REMOVED lines=8> */
.L_x_100:
[----:B------:R-:W-:Y:S05]  /*3b90*/  BSYNC B1 ;  /* 0x0000000000017941 */ /* 0x000fea0003800000 */
.L_x_99:
        /* <DEDUP_REMOVED lines=8> */
.L_x_102:
[----:B------:R-:W-:Y:S05]  /*3c20*/  BSYNC B1 ;  /* 0x0000000000017941 */ /* 0x000fea0003800000 */
.L_x_101:
[----:B0----5:R-:W-:Y:S01]  /*3c30*/  FMUL R3, R25, R22 ;  /* 0x0000001619037220 */ /* 0x021fe20000400000 */
[----:B------:R-:W-:Y:S01]  /*3c40*/  ISETP.GT.AND P2, PT, R2, RZ, P0 ;  /* 0x000000ff0200720c */ /* 0x000fe20000744270 */
[----:B------:R-:W-:Y:S02]  /*3c50*/  BSSY B1, `(.L_x_103) ;  /* 0x0000005000017945 */ /* 0x000fe40003800000 */
[----:B------:R-:W-:-:S05]  /*3c60*/  FFMA R3, R60, R23, R3 ;  /* 0x000000173c037223 */ /* 0x000fca0000000003 */
[----:B------:R0:W-:Y:S05]  /*3c70*/  @P3 STG.E desc[UR50][R4.64+0x120], R3 ;  /* 0x0001200304003986 */ /* 0x0001ea000c101932 */
[----:B------:R-:W-:Y:S05]  /*3c80*/  @!P2 BRA `(.L_x_104) ;  /* 0x000000000004a947 */ /* 0x000fea0003800000 */
[----:B------:R0:W5:Y:S02]  /*3c90*/  LDG.E.LTC128B R25, desc[UR50][R6.64+0x124] ;  /* 0x0001243206197981 */ /* 0x000164000c1e1920 */
.L_x_104:
[----:B------:R-:W-:Y:S05]  /*3ca0*/  BSYNC B1 ;  /* 0x0000000000017941 */ /* 0x000fea0003800000 */
.L_x_103:
[----:B-----5:R-:W-:Y:S01]  /*3cb0*/  FMUL R12, R25, R22 ;  /* 0x00000016190c7220 */ /* 0x020fe20000400000 */
[----:B------:R-:W-:Y:S01]  /*3cc0*/  ISETP.GT.AND P1, PT, R2, 0x8, P1 ;  /* 0x000000080200780c */ /* 0x000fe20000f24270 */
[----:B------:R-:W-:Y:S02]  /*3cd0*/  BSSY B1, `(.L_x_105) ;  /* 0x0000005000017945 */ /* 0x000fe40003800000 */
[----:B------:R-:W-:-:S05]  /*3ce0*/  FFMA R61, R61, R23, R12 ;  /* 0x000000173d3d7223 */ /* 0x000fca000000000c */
[----:B------:R0:W-:Y:S05]  /*3cf0*/  @P2 STG.E desc[UR50][R4.64+0x124], R61 ;  /* 0x0001243d04002986 */ /* 0x0001ea000c101932 */
[----:B------:R-:W-:Y:S05]  /*3d00*/  @!P1 BRA `(.L_x_106) ;  /* 0x0000000000049947 */ /* 0x000fea0003800000 */
[----:B------:R0:W5:Y:S02]  /*3d10*/  LDG.E.LTC128B R25, desc[UR50][R8.64+0x120] ;  /* 0x0001203208197981 */ /* 0x000164000c1e1920 */
.L_x_106:
[----:B------:R-:W-:Y:S05]  /*3d20*/  BSYNC B1 ;  /* 0x0000000000017941 */ /* 0x000fea0003800000 */
.L_x_105:
        /* <DEDUP_REMOVED lines=8> */
.L_x_108:
[----:B------:R-:W-:Y:S05]  /*3db0*/  BSYNC B1 ;  /* 0x0000000000017941 */ /* 0x000fea0003800000 */
.L_x_107:
        /* <DEDUP_REMOVED lines=8> */
.L_x_110:
[----:B------:R-:W-:Y:S05]  /*3e40*/  BSYNC B1 ;  /* 0x0000000000017941 */ /* 0x000fea0003800000 */
.L_x_109:
[----:B0----5:R-:W-:Y:S01]  /*3e50*/  FMUL R3, R25, R22 ;  /* 0x0000001619037220 */ /* 0x021fe20000400000 */
[----:B------:R-:W-:Y:S01]  /*3e60*/  ISETP.GT.AND P0, PT, R2, RZ, P1 ;  /* 0x000000ff0200720c */ /* 0x000fe20000f04270 */
[----:B------:R-:W-:Y:S02]  /*3e70*/  BSSY B1, `(.L_x_111) ;  /* 0x0000005000017945 */ /* 0x000fe40003800000 */
[----:B------:R-:W-:-:S05]  /*3e80*/  FFMA R3, R64, R23, R3 ;  /* 0x0000001740037223 */ /* 0x000fca0000000003 */
[----:B------:R0:W-:Y:S05]  /*3e90*/  @P3 STG.E desc[UR50][R4.64+0x140], R3 ;  /* 0x0001400304003986 */ /* 0x0001ea000c101932 */
[----:B------:R-:W-:Y:S05]  /*3ea0*/  @!P0 BRA `(.L_x_112) ;  /* 0x0000000000048947 */ /* 0x000fea0003800000 */
[----:B------:R0:W5:Y:S02]  /*3eb0*/  LDG.E.LTC128B R25, desc[UR50][R6.64+0x144] ;  /* 0x0001443206197981 */ /* 0x000164000c1e1920 */
.L_x_112:
[----:B------:R-:W-:Y:S05]  /*3ec0*/  BSYNC B1 ;  /* 0x0000000000017941 */ /* 0x000fea0003800000 */
.L_x_111:
[----:B-----5:R-:W-:Y:S01]  /*3ed0*/  FMUL R12, R25, R22 ;  /* 0x00000016190c7220 */ /* 0x020fe20000400000 */
[----:B------:R-:W-:Y:S01]  /*3ee0*/  ISETP.GT.AND P2, PT, R2, 0x8, P2 ;  /* 0x000000080200780c */ /* 0x000fe20001744270 */
[----:B------:R-:W-:Y:S02]  /*3ef0*/  BSSY B1, `(.L_x_113) ;  /* 0x0000005000017945 */ /* 0x000fe40003800000 */
[----:B------:R-:W-:-:S05]  /*3f00*/  FFMA R65, R65, R23, R12 ;  /* 0x0000001741417223 */ /* 0x000fca000000000c */
[----:B------:R0:W-:Y:S05]  /*3f10*/  @P0 STG.E desc[UR50][R4.64+0x144], R65 ;  /* 0x0001444104000986 */ /* 0x0001ea000c101932 */
[----:B------:R-:W-:Y:S05]  /*3f20*/  @!P2 BRA `(.L_x_114) ;  /* 0x000000000004a947 */ /* 0x000fea0003800000 */
[----:B------:R0:W5:Y:S02]  /*3f30*/  LDG.E.LTC128B R25, desc[UR50][R8.64+0x140] ;  /* 0x0001403208197981 */ /* 0x000164000c1e1920 */
.L_x_114:
[----:B------:R-:W-:Y:S05]  /*3f40*/  BSYNC B1 ;  /* 0x0000000000017941 */ /* 0x000fea0003800000 */
.L_x_113:
        /* <DEDUP_REMOVED lines=8> */
.L_x_116:
[----:B------:R-:W-:Y:S05]  /*3fd0*/  BSYNC B1 ;  /* 0x0000000000017941 */ /* 0x000fea0003800000 */
.L_x_115:
        /* <DEDUP_REMOVED lines=8> */
.L_x_118:
[----:B------:R-:W-:Y:S05]  /*4060*/  BSYNC B1 ;  /* 0x0000000000017941 */ /* 0x000fea0003800000 */
.L_x_117:
[----:B0----5:R-:W-:Y:S01]  /*4070*/  FMUL R3, R25, R22 ;  /* 0x0000001619037220 */ /* 0x021fe20000400000 */
[----:B------:R-:W-:Y:S01]  /*4080*/  ISETP.GT.AND P1, PT, R2, RZ, P2 ;  /* 0x000000ff0200720c */ /* 0x000fe20001724270 */
[----:B------:R-:W-:Y:S02]  /*4090*/  BSSY B1, `(.L_x_119) ;  /* 0x0000005000017945 */ /* 0x000fe40003800000 */
[----:B------:R-:W-:-:S05]  /*40a0*/  FFMA R3, R68, R23, R3 ;  /* 0x0000001744037223 */ /* 0x000fca0000000003 */
[----:B------:R0:W-:Y:S05]  /*40b0*/  @P3 STG.E desc[UR50][R4.64+0x160], R3 ;  /* 0x0001600304003986 */ /* 0x0001ea000c101932 */
[----:B------:R-:W-:Y:S05]  /*40c0*/  @!P1 BRA `(.L_x_120) ;  /* 0x0000000000049947 */ /* 0x000fea0003800000 */
[----:B------:R0:W5:Y:S02]  /*40d0*/  LDG.E.LTC128B R25, desc[UR50][R6.64+0x164] ;  /* 0x0001643206197981 */ /* 0x000164000c1e1920 */
.L_x_120:
[----:B------:R-:W-:Y:S05]  /*40e0*/  BSYNC B1 ;  /* 0x0000000000017941 */ /* 0x000fea0003800000 */
.L_x_119:
[----:B-----5:R-:W-:Y:S01]  /*40f0*/  FMUL R12, R25, R22 ;  /* 0x00000016190c7220 */ /* 0x020fe20000400000 */
[----:B------:R-:W-:Y:S01]  /*4100*/  ISETP.GT.AND P0, PT, R2, 0x8, P0 ;  /* 0x000000080200780c */ /* 0x000fe20000704270 */
[----:B------:R-:W-:Y:S02]  /*4110*/  BSSY B1, `(.L_x_121) ;  /* 0x0000005000017945 */ /* 0x000fe40003800000 */
[----:B------:R-:W-:-:S05]  /*4120*/  FFMA R69, R69, R23, R12 ;  /* 0x0000001745457223 */ /* 0x000fca000000000c */
[----:B------:R0:W-:Y:S05]  /*4130*/  @P1 STG.E desc[UR50][R4.64+0x164], R69 ;  /* 0x0001644504001986 */ /* 0x0001ea000c101932 */
[----:B------:R-:W-:Y:S05]  /*4140*/  @!P0 BRA `(.L_x_122) ;  /* 0x0000000000048947 */ /* 0x000fea0003800000 */
[----:B------:R0:W5:Y:S02]  /*4150*/  LDG.E.LTC128B R25, desc[UR50][R8.64+0x160] ;  /* 0x0001603208197981 */ /* 0x000164000c1e1920 */
.L_x_122:
[----:B------:R-:W-:Y:S05]  /*4160*/  BSYNC B1 ;  /* 0x0000000000017941 */ /* 0x000fea0003800000 */
.L_x_121:
        /* <DEDUP_REMOVED lines=8> */
.L_x_124:
[----:B------:R-:W-:Y:S05]  /*41f0*/  BSYNC B1 ;  /* 0x0000000000017941 */ /* 0x000fea0003800000 */
.L_x_123:
        /* <DEDUP_REMOVED lines=8> */
.L_x_126:
[----:B------:R-:W-:Y:S05]  /*4280*/  BSYNC B1 ;  /* 0x0000000000017941 */ /* 0x000fea0003800000 */
.L_x_125:
[----:B0----5:R-:W-:Y:S01]  /*4290*/  FMUL R3, R25, R22 ;  /* 0x0000001619037220 */ /* 0x021fe20000400000 */
[----:B------:R-:W-:Y:S01]  /*42a0*/  ISETP.GT.AND P2, PT, R2, RZ, P0 ;  /* 0x000000ff0200720c */ /* 0x000fe20000744270 */
[----:B------:R-:W-:Y:S02]  /*42b0*/  BSSY B1, `(.L_x_127) ;  /* 0x0000005000017945 */ /* 0x000fe40003800000 */
[----:B------:R-:W-:-:S05]  /*42c0*/  FFMA R3, R72, R23, R3 ;  /* 0x0000001748037223 */ /* 0x000fca0000000003 */
[----:B------:R0:W-:Y:S05]  /*42d0*/  @P3 STG.E desc[UR50][R4.64+0x180], R3 ;  /* 0x0001800304003986 */ /* 0x0001ea000c101932 */
[----:B------:R-:W-:Y:S05]  /*42e0*/  @!P2 BRA `(.L_x_128) ;  /* 0x000000000004a947 */ /* 0x000fea0003800000 */
[----:B------:R0:W5:Y:S02]  /*42f0*/  LDG.E.LTC128B R25, desc[UR50][R6.64+0x184] ;  /* 0x0001843206197981 */ /* 0x000164000c1e1920 */
.L_x_128:
[----:B------:R-:W-:Y:S05]  /*4300*/  BSYNC B1 ;  /* 0x0000000000017941 */ /* 0x000fea0003800000 */
.L_x_127:
[----:B-----5:R-:W-:Y:S01]  /*4310*/  FMUL R12, R25, R22 ;  /* 0x00000016190c7220 */ /* 0x020fe20000400000 */
[----:B------:R-:W-:Y:S01]  /*4320*/  ISETP.GT.AND P1, PT, R2, 0x8, P1 ;  /* 0x000000080200780c */ /* 0x000fe20000f24270 */
[----:B------:R-:W-:Y:S02]  /*4330*/  BSSY B1, `(.L_x_129) ;  /* 0x0000005000017945 */ /* 0x000fe40003800000 */
[----:B------:R-:W-:-:S05]  /*4340*/  FFMA R73, R73, R23, R12 ;  /* 0x0000001749497223 */ /* 0x000fca000000000c */
[----:B------:R0:W-:Y:S05]  /*4350*/  @P2 STG.E desc[UR50][R4.64+0x184], R73 ;  /* 0x0001844904002986 */ /* 0x0001ea000c101932 */
[----:B------:R-:W-:Y:S05]  /*4360*/  @!P1 BRA `(.L_x_130) ;  /* 0x0000000000049947 */ /* 0x000fea0003800000 */
[----:B------:R0:W5:Y:S02]  /*4370*/  LDG.E.LTC128B R25, desc[UR50][R8.64+0x180] ;  /* 0x0001803208197981 */ /* 0x000164000c1e1920 */
.L_x_130:
[----:B------:R-:W-:Y:S05]  /*4380*/  BSYNC B1 ;  /* 0x0000000000017941 */ /* 0x000fea0003800000 */
.L_x_129:
        /* <DEDUP_REMOVED lines=8> */
.L_x_132:
[----:B------:R-:W-:Y:S05]  /*4410*/  BSYNC B1 ;  /* 0x0000000000017941 */ /* 0x000fea0003800000 */
.L_x_131:
        /* <DEDUP_REMOVED lines=8> */
.L_x_134:
[----:B------:R-:W-:Y:S05]  /*44a0*/  BSYNC B1 ;  /* 0x0000000000017941 */ /* 0x000fea0003800000 */
.L_x_133:
[----:B0----5:R-:W-:Y:S01]  /*44b0*/  FMUL R3, R25, R22 ;  /* 0x0000001619037220 */ /* 0x021fe20000400000 */
[----:B------:R-:W-:Y:S01]  /*44c0*/  ISETP.GT.AND P0, PT, R2, RZ, P1 ;  /* 0x000000ff0200720c */ /* 0x000fe20000f04270 */
[----:B------:R-:W-:Y:S02]  /*44d0*/  BSSY B1, `(.L_x_135) ;  /* 0x0000005000017945 */ /* 0x000fe40003800000 */
[----:B------:R-:W-:-:S05]  /*44e0*/  FFMA R3, R76, R23, R3 ;  /* 0x000000174c037223 */ /* 0x000fca0000000003 */
[----:B------:R0:W-:Y:S05]  /*44f0*/  @P3 STG.E desc[UR50][R4.64+0x1a0], R3 ;  /* 0x0001a00304003986 */ /* 0x0001ea000c101932 */
[----:B------:R-:W-:Y:S05]  /*4500*/  @!P0 BRA `(.L_x_136) ;  /* 0x0000000000048947 */ /* 0x000fea0003800000 */
[----:B------:R0:W5:Y:S02]  /*4510*/  LDG.E.LTC128B R25, desc[UR50][R6.64+0x1a4] ;  /* 0x0001a43206197981 */ /* 0x000164000c1e1920 */
.L_x_136:
[----:B------:R-:W-:Y:S05]  /*4520*/  BSYNC B1 ;  /* 0x0000000000017941 */ /* 0x000fea0003800000 */
.L_x_135:
[----:B-----5:R-:W-:Y:S01]  /*4530*/  FMUL R12, R25, R22 ;  /* 0x00000016190c7220 */ /* 0x020fe20000400000 */
[----:B------:R-:W-:Y:S01]  /*4540*/  ISETP.GT.AND P2, PT, R2, 0x8, P2 ;  /* 0x000000080200780c */ /* 0x000fe20001744270 */
[----:B------:R-:W-:Y:S02]  /*4550*/  BSSY B1, `(.L_x_137) ;  /* 0x0000005000017945 */ /* 0x000fe40003800000 */
[----:B------:R-:W-:-:S05]  /*4560*/  FFMA R77, R77, R23, R12 ;  /* 0x000000174d4d7223 */ /* 0x000fca000000000c */
[----:B------:R0:W-:Y:S05]  /*4570*/  @P0 STG.E desc[UR50][R4.64+0x1a4], R77 ;  /* 0x0001a44d04000986 */ /* 0x0001ea000c101932 */
[----:B------:R-:W-:Y:S05]  /*4580*/  @!P2 BRA `(.L_x_138) ;  /* 0x000000000004a947 */ /* 0x000fea0003800000 */
[----:B------:R0:W5:Y:S02]  /*4590*/  LDG.E.LTC128B R25, desc[UR50][R8.64+0x1a0] ;  /* 0x0001a03208197981 */ /* 0x000164000c1e1920 */
.L_x_138:
[----:B------:R-:W-:Y:S05]  /*45a0*/  BSYNC B1 ;  /* 0x0000000000017941 */ /* 0x000fea0003800000 */
.L_x_137:
        /* <DEDUP_REMOVED lines=8> */
.L_x_140:
[----:B------:R-:W-:Y:S05]  /*4630*/  BSYNC B1 ;  /* 0x0000000000017941 */ /* 0x000fea0003800000 */
.L_x_139:
        /* <DEDUP_REMOVED lines=8> */
.L_x_142:
[----:B------:R-:W-:Y:S05]  /*46c0*/  BSYNC B1 ;  /* 0x0000000000017941 */ /* 0x000fea0003800000 */
.L_x_141:
[----:B0----5:R-:W-:Y:S01]  /*46d0*/  FMUL R3, R25, R22 ;  /* 0x0000001619037220 */ /* 0x021fe20000400000 */
[----:B------:R-:W-:Y:S01]  /*46e0*/  ISETP.GT.AND P1, PT, R2, RZ, P2 ;  /* 0x000000ff0200720c */ /* 0x000fe20001724270 */
[----:B------:R-:W-:Y:S02]  /*46f0*/  BSSY B1, `(.L_x_143) ;  /* 0x0000005000017945 */ /* 0x000fe40003800000 */
[----:B------:R-:W-:-:S05]  /*4700*/  FFMA R3, R80, R23, R3 ;  /* 0x0000001750037223 */ /* 0x000fca0000000003 */
[----:B------:R0:W-:Y:S05]  /*4710*/  @P3 STG.E desc[UR50][R4.64+0x1c0], R3 ;  /* 0x0001c00304003986 */ /* 0x0001ea000c101932 */
[----:B------:R-:W-:Y:S05]  /*4720*/  @!P1 BRA `(.L_x_144) ;  /* 0x0000000000049947 */ /* 0x000fea0003800000 */
[----:B------:R0:W5:Y:S02]  /*4730*/  LDG.E.LTC128B R25, desc[UR50][R6.64+0x1c4] ;  /* 0x0001c43206197981 */ /* 0x000164000c1e1920 */
.L_x_144:
[----:B------:R-:W-:Y:S05]  /*4740*/  BSYNC B1 ;  /* 0x0000000000017941 */ /* 0x000fea0003800000 */
.L_x_143:
[----:B-----5:R-:W-:Y:S01]  /*4750*/  FMUL R12, R25, R22 ;  /* 0x00000016190c7220 */ /* 0x020fe20000400000 */
[----:B------:R-:W-:Y:S01]  /*4760*/  ISETP.GT.AND P0, PT, R2, 0x8, P0 ;  /* 0x000000080200780c */ /* 0x000fe20000704270 */
[----:B------:R-:W-:Y:S02]  /*4770*/  BSSY B1, `(.L_x_145) ;  /* 0x0000005000017945 */ /* 0x000fe40003800000 */
[----:B------:R-:W-:-:S05]  /*4780*/  FFMA R81, R81, R23, R12 ;  /* 0x0000001751517223 */ /* 0x000fca000000000c */
[----:B------:R0:W-:Y:S05]  /*4790*/  @P1 STG.E desc[UR50][R4.64+0x1c4], R81 ;  /* 0x0001c45104001986 */ /* 0x0001ea000c101932 */
[----:B------:R-:W-:Y:S05]  /*47a0*/  @!P0 BRA `(.L_x_146) ;  /* 0x0000000000048947 */ /* 0x000fea0003800000 */
[----:B------:R0:W5:Y:S02]  /*47b0*/  LDG.E.LTC128B R25, desc[UR50][R8.64+0x1c0] ;  /* 0x0001c03208197981 */ /* 0x000164000c1e1920 */
.L_x_146:
[----:B------:R-:W-:Y:S05]  /*47c0*/  BSYNC B1 ;  /* 0x0000000000017941 */ /* 0x000fea0003800000 */
.L_x_145:
        /* <DEDUP_REMOVED lines=8> */
.L_x_148:
[----:B------:R-:W-:Y:S05]  /*4850*/  BSYNC B1 ;  /* 0x0000000000017941 */ /* 0x000fea0003800000 */
.L_x_147:
        /* <DEDUP_REMOVED lines=8> */
.L_x_150:
[----:B------:R-:W-:Y:S05]  /*48e0*/  BSYNC B1 ;  /* 0x0000000000017941 */ /* 0x000fea0003800000 */
.L_x_149:
[----:B0----5:R-:W-:Y:S01]  /*48f0*/  FMUL R3, R25, R22 ;  /* 0x0000001619037220 */ /* 0x021fe20000400000 */
[----:B------:R-:W-:Y:S01]  /*4900*/  ISETP.GT.AND P2, PT, R2, RZ, P0 ;  /* 0x000000ff0200720c */ /* 0x000fe20000744270 */
[----:B------:R-:W-:Y:S02]  /*4910*/  BSSY B1, `(.L_x_151) ;  /* 0x0000005000017945 */ /* 0x000fe40003800000 */
[----:B------:R-:W-:-:S05]  /*4920*/  FFMA R3, R84, R23, R3 ;  /* 0x0000001754037223 */ /* 0x000fca0000000003 */
[----:B------:R0:W-:Y:S05]  /*4930*/  @P3 STG.E desc[UR50][R4.64+0x1e0], R3 ;  /* 0x0001e00304003986 */ /* 0x0001ea000c101932 */
[----:B------:R-:W-:Y:S05]  /*4940*/  @!P2 BRA `(.L_x_152) ;  /* 0x000000000004a947 */ /* 0x000fea0003800000 */
[----:B------:R0:W5:Y:S02]  /*4950*/  LDG.E.LTC128B R25, desc[UR50][R6.64+0x1e4] ;  /* 0x0001e43206197981 */ /* 0x000164000c1e1920 */
.L_x_152:
[----:B------:R-:W-:Y:S05]  /*4960*/  BSYNC B1 ;  /* 0x0000000000017941 */ /* 0x000fea0003800000 */
.L_x_151:
[----:B-----5:R-:W-:Y:S01]  /*4970*/  FMUL R12, R25, R22 ;  /* 0x00000016190c7220 */ /* 0x020fe20000400000 */
[----:B------:R-:W-:Y:S01]  /*4980*/  ISETP.GT.AND P1, PT, R2, 0x8, P1 ;  /* 0x000000080200780c */ /* 0x000fe20000f24270 */
[----:B------:R-:W-:Y:S02]  /*4990*/  BSSY B1, `(.L_x_153) ;  /* 0x0000005000017945 */ /* 0x000fe40003800000 */
[----:B------:R-:W-:-:S05]  /*49a0*/  FFMA R85, R85, R23, R12 ;  /* 0x0000001755557223 */ /* 0x000fca000000000c */
[----:B------:R0:W-:Y:S05]  /*49b0*/  @P2 STG.E desc[UR50][R4.64+0x1e4], R85 ;  /* 0x0001e45504002986 */ /* 0x0001ea000c101932 */
[----:B------:R-:W-:Y:S05]  /*49c0*/  @!P1 BRA `(.L_x_154) ;  /* 0x0000000000049947 */ /* 0x000fea0003800000 */
[----:B------:R0:W5:Y:S02]  /*49d0*/  LDG.E.LTC128B R25, desc[UR50][R8.64+0x1e0] ;  /* 0x0001e03208197981 */ /* 0x000164000c1e1920 */
.L_x_154:
[----:B------:R-:W-:Y:S05]  /*49e0*/  BSYNC B1 ;  /* 0x0000000000017941 */ /* 0x000fea0003800000 */
.L_x_153:
        /* <DEDUP_REMOVED lines=8> */
.L_x_156:
[----:B------:R-:W-:Y:S05]  /*4a70*/  BSYNC B1 ;  /* 0x0000000000017941 */ /* 0x000fea0003800000 */
.L_x_155:
        /* <DEDUP_REMOVED lines=8> */
.L_x_158:
[----:B------:R-:W-:Y:S05]  /*4b00*/  BSYNC B1 ;  /* 0x0000000000017941 */ /* 0x000fea0003800000 */
.L_x_157:
[----:B0----5:R-:W-:Y:S01]  /*4b10*/  FMUL R3, R25, R22 ;  /* 0x0000001619037220 */ /* 0x021fe20000400000 */
[----:B------:R-:W-:Y:S01]  /*4b20*/  ISETP.GT.AND P0, PT, R2, RZ, P1 ;  /* 0x000000ff0200720c */ /* 0x000fe20000f04270 */
[----:B------:R-:W-:Y:S02]  /*4b30*/  BSSY B1, `(.L_x_159) ;  /* 0x0000005000017945 */ /* 0x000fe40003800000 */
[----:B------:R-:W-:-:S05]  /*4b40*/  FFMA R3, R88, R23, R3 ;  /* 0x0000001758037223 */ /* 0x000fca0000000003 */
[----:B------:R0:W-:Y:S05]  /*4b50*/  @P3 STG.E desc[UR50][R4.64+0x200], R3 ;  /* 0x0002000304003986 */ /* 0x0001ea000c101932 */
[----:B------:R-:W-:Y:S05]  /*4b60*/  @!P0 BRA `(.L_x_160) ;  /* 0x0000000000048947 */ /* 0x000fea0003800000 */
[----:B------:R0:W5:Y:S02]  /*4b70*/  LDG.E.LTC128B R25, desc[UR50][R6.64+0x204] ;  /* 0x0002043206197981 */ /* 0x000164000c1e1920 */
.L_x_160:
[----:B------:R-:W-:Y:S05]  /*4b80*/  BSYNC B1 ;  /* 0x0000000000017941 */ /* 0x000fea0003800000 */
.L_x_159:
[----:B-----5:R-:W-:Y:S01]  /*4b90*/  FMUL R12, R25, R22 ;  /* 0x00000016190c7220 */ /* 0x020fe20000400000 */
[----:B------:R-:W-:Y:S01]  /*4ba0*/  ISETP.GT.AND P2, PT, R2, 0x8, P2 ;  /* 0x000000080200780c */ /* 0x000fe20001744270 */
[----:B------:R-:W-:Y:S02]  /*4bb0*/  BSSY B1, `(.L_x_161) ;  /* 0x0000005000017945 */ /* 0x000fe40003800000 */
[----:B------:R-:W-:-:S05]  /*4bc0*/  FFMA R89, R89, R23, R12 ;  /* 0x0000001759597223 */ /* 0x000fca000000000c */
[----:B------:R0:W-:Y:S05]  /*4bd0*/  @P0 STG.E desc[UR50][R4.64+0x204], R89 ;  /* 0x0002045904000986 */ /* 0x0001ea000c101932 */
[----:B------:R-:W-:Y:S05]  /*4be0*/  @!P2 BRA `(.L_x_162) ;  /* 0x000000000004a947 */ /* 0x000fea0003800000 */
[----:B------:R0:W5:Y:S02]  /*4bf0*/  LDG.E.LTC128B R25, desc[UR50][R8.64+0x200] ;  /* 0x0002003208197981 */ /* 0x000164000c1e1920 */
.L_x_162:
[----:B------:R-:W-:Y:S05]  /*4c00*/  BSYNC B1 ;  /* 0x0000000000017941 */ /* 0x000fea0003800000 */
.L_x_161:
        /* <DEDUP_REMOVED lines=8> */
.L_x_164:
[----:B------:R-:W-:Y:S05]  /*4c90*/  BSYNC B1 ;  /* 0x0000000000017941 */ /* 0x000fea0003800000 */
.L_x_163:
        /* <DEDUP_REMOVED lines=8> */
.L_x_166:
[----:B------:R-:W-:Y:S05]  /*4d20*/  BSYNC B1 ;  /* 0x0000000000017941 */ /* 0x000fea0003800000 */
.L_x_165:
[----:B0----5:R-:W-:Y:S01]  /*4d30*/  FMUL R3, R25, R22 ;  /* 0x0000001619037220 */ /* 0x021fe20000400000 */
[----:B------:R-:W-:Y:S01]  /*4d40*/  ISETP.GT.AND P1, PT, R2, RZ, P2 ;  /* 0x000000ff0200720c */ /* 0x000fe20001724270 */
[----:B------:R-:W-:Y:S02]  /*4d50*/  BSSY B1, `(.L_x_167) ;  /* 0x0000005000017945 */ /* 0x000fe40003800000 */
[----:B------:R-:W-:-:S05]  /*4d60*/  FFMA R3, R92, R23, R3 ;  /* 0x000000175c037223 */ /* 0x000fca0000000003 */
[----:B------:R0:W-:Y:S05]  /*4d70*/  @P3 STG.E desc[UR50][R4.64+0x220], R3 ;  /* 0x0002200304003986 */ /* 0x0001ea000c101932 */
[----:B------:R-:W-:Y:S05]  /*4d80*/  @!P1 BRA `(.L_x_168) ;  /* 0x0000000000049947 */ /* 0x000fea0003800000 */
[----:B------:R0:W5:Y:S02]  /*4d90*/  LDG.E.LTC128B R25, desc[UR50][R6.64+0x224] ;  /* 0x0002243206197981 */ /* 0x000164000c1e1920 */
.L_x_168:
[----:B------:R-:W-:Y:S05]  /*4da0*/  BSYNC B1 ;  /* 0x0000000000017941 */ /* 0x000fea0003800000 */
.L_x_167:
[----:B-----5:R-:W-:Y:S01]  /*4db0*/  FMUL R12, R25, R22 ;  /* 0x00000016190c7220 */ /* 0x020fe20000400000 */
[----:B------:R-:W-:Y:S01]  /*4dc0*/  ISETP.GT.AND P0, PT, R2, 0x8, P0 ;  /* 0x000000080200780c */ /* 0x000fe20000704270 */
[----:B------:R-:W-:Y:S02]  /*4dd0*/  BSSY B1, `(.L_x_169) ;  /* 0x0000005000017945 */ /* 0x000fe40003800000 */
[----:B------:R-:W-:-:S05]  /*4de0*/  FFMA R93, R93, R23, R12 ;  /* 0x000000175d5d7223 */ /* 0x000fca000000000c */
[----:B------:R0:W-:Y:S05]  /*4df0*/  @P1 STG.E desc[UR50][R4.64+0x224], R93 ;  /* 0x0002245d04001986 */ /* 0x0001ea000c101932 */
[----:B------:R-:W-:Y:S05]  /*4e00*/  @!P0 BRA `(.L_x_170) ;  /* 0x0000000000048947 */ /* 0x000fea0003800000 */
[----:B------:R0:W5:Y:S02]  /*4e10*/  LDG.E.LTC128B R25, desc[UR50][R8.64+0x220] ;  /* 0x0002203208197981 */ /* 0x000164000c1e1920 */
.L_x_170:
[----:B------:R-:W-:Y:S05]  /*4e20*/  BSYNC B1 ;  /* 0x0000000000017941 */ /* 0x000fea0003800000 */
.L_x_169:
        /* <DEDUP_REMOVED lines=8> */
.L_x_172:
[----:B------:R-:W-:Y:S05]  /*4eb0*/  BSYNC B1 ;  /* 0x0000000000017941 */ /* 0x000fea0003800000 */
.L_x_171:
        /* <DEDUP_REMOVED lines=8> */
.L_x_174:
[----:B------:R-:W-:Y:S05]  /*4f40*/  BSYNC B1 ;  /* 0x0000000000017941 */ /* 0x000fea0003800000 */
.L_x_173:
[----:B0----5:R-:W-:Y:S01]  /*4f50*/  FMUL R3, R25, R22 ;  /* 0x0000001619037220 */ /* 0x021fe20000400000 */
[----:B------:R-:W-:Y:S01]  /*4f60*/  ISETP.GT.AND P2, PT, R2, RZ, P0 ;  /* 0x000000ff0200720c */ /* 0x000fe20000744270 */
[----:B------:R-:W-:Y:S02]  /*4f70*/  BSSY B1, `(.L_x_175) ;  /* 0x0000005000017945 */ /* 0x000fe40003800000 */
[----:B------:R-:W-:-:S05]  /*4f80*/  FFMA R3, R96, R23, R3 ;  /* 0x0000001760037223 */ /* 0x000fca0000000003 */
[----:B------:R0:W-:Y:S05]  /*4f90*/  @P3 STG.E desc[UR50][R4.64+0x240], R3 ;  /* 0x0002400304003986 */ /* 0x0001ea000c101932 */
[----:B------:R-:W-:Y:S05]  /*4fa0*/  @!P2 BRA `(.L_x_176) ;  /* 0x000000000004a947 */ /* 0x000fea0003800000 */
[----:B------:R0:W5:Y:S02]  /*4fb0*/  LDG.E.LTC128B R25, desc[UR50][R6.64+0x244] ;  /* 0x0002443206197981 */ /* 0x000164000c1e1920 */
.L_x_176:
[----:B------:R-:W-:Y:S05]  /*4fc0*/  BSYNC B1 ;  /* 0x0000000000017941 */ /* 0x000fea0003800000 */
.L_x_175:
[----:B-----5:R-:W-:Y:S01]  /*4fd0*/  FMUL R12, R25, R22 ;  /* 0x00000016190c7220 */ /* 0x020fe20000400000 */
[----:B------:R-:W-:Y:S01]  /*4fe0*/  ISETP.GT.AND P1, PT, R2, 0x8, P1 ;  /* 0x000000080200780c */ /* 0x000fe20000f24270 */
[----:B------:R-:W-:Y:S02]  /*4ff0*/  BSSY B1, `(.L_x_177) ;  /* 0x0000005000017945 */ /* 0x000fe40003800000 */
[----:B------:R-:W-:-:S05]  /*5000*/  FFMA R97, R97, R23, R12 ;  /* 0x0000001761617223 */ /* 0x000fca000000000c */
[----:B------:R0:W-:Y:S05]  /*5010*/  @P2 STG.E desc[UR50][R4.64+0x244], R97 ;  /* 0x0002446104002986 */ /* 0x0001ea000c101932 */
[----:B------:R-:W-:Y:S05]  /*5020*/  @!P1 BRA `(.L_x_178) ;  /* 0x0000000000049947 */ /* 0x000fea0003800000 */
[----:B------:R0:W5:Y:S02]  /*5030*/  LDG.E.LTC128B R25, desc[UR50][R8.64+0x240] ;  /* 0x0002403208197981 */ /* 0x000164000c1e1920 */
.L_x_178:
[----:B------:R-:W-:Y:S05]  /*5040*/  BSYNC B1 ;  /* 0x0000000000017941 */ /* 0x000fea0003800000 */
.L_x_177:
        /* <DEDUP_REMOVED lines=8> */
.L_x_180:
[----:B------:R-:W-:Y:S05]  /*50d0*/  BSYNC B1 ;  /* 0x0000000000017941 */ /* 0x000fea0003800000 */
.L_x_179:
        /* <DEDUP_REMOVED lines=8> */
.L_x_182:
[----:B------:R-:W-:Y:S05]  /*5160*/  BSYNC B1 ;  /* 0x0000000000017941 */ /* 0x000fea0003800000 */
.L_x_181:
[----:B0----5:R-:W-:Y:S01]  /*5170*/  FMUL R3, R25, R22 ;  /* 0x0000001619037220 */ /* 0x021fe20000400000 */
[----:B------:R-:W-:Y:S01]  /*5180*/  ISETP.GT.AND P0, PT, R2, RZ, P1 ;  /* 0x000000ff0200720c */ /* 0x000fe20000f04270 */
[----:B------:R-:W-:Y:S02]  /*5190*/  BSSY B1, `(.L_x_183) ;  /* 0x0000005000017945 */ /* 0x000fe40003800000 */
[----:B------:R-:W-:-:S05]  /*51a0*/  FFMA R3, R100, R23, R3 ;  /* 0x0000001764037223 */ /* 0x000fca0000000003 */
[----:B------:R0:W-:Y:S05]  /*51b0*/  @P3 STG.E desc[UR50][R4.64+0x260], R3 ;  /* 0x0002600304003986 */ /* 0x0001ea000c101932 */
[----:B------:R-:W-:Y:S05]  /*51c0*/  @!P0 BRA `(.L_x_184) ;  /* 0x0000000000048947 */ /* 0x000fea0003800000 */
[----:B------:R0:W5:Y:S02]  /*51d0*/  LDG.E.LTC128B R25, desc[UR50][R6.64+0x264] ;  /* 0x0002643206197981 */ /* 0x000164000c1e1920 */
.L_x_184:
[----:B------:R-:W-:Y:S05]  /*51e0*/  BSYNC B1 ;  /* 0x0000000000017941 */ /* 0x000fea0003800000 */
.L_x_183:
[----:B-----5:R-:W-:Y:S01]  /*51f0*/  FMUL R12, R25, R22 ;  /* 0x00000016190c7220 */ /* 0x020fe20000400000 */
[----:B------:R-:W-:Y:S01]  /*5200*/  ISETP.GT.AND P2, PT, R2, 0x8, P2 ;  /* 0x000000080200780c */ /* 0x000fe20001744270 */
[----:B------:R-:W-:Y:S02]  /*5210*/  BSSY B1, `(.L_x_185) ;  /* 0x0000005000017945 */ /* 0x000fe40003800000 */
[----:B------:R-:W-:-:S05]  /*5220*/  FFMA R101, R101, R23, R12 ;  /* 0x0000001765657223 */ /* 0x000fca000000000c */
[----:B------:R0:W-:Y:S05]  /*5230*/  @P0 STG.E desc[UR50][R4.64+0x264], R101 ;  /* 0x0002646504000986 */ /* 0x0001ea000c101932 */
[----:B------:R-:W-:Y:S05]  /*5240*/  @!P2 BRA `(.L_x_186) ;  /* 0x000000000004a947 */ /* 0x000fea0003800000 */
[----:B------:R0:W5:Y:S02]  /*5250*/  LDG.E.LTC128B R25, desc[UR50][R8.64+0x260] ;  /* 0x0002603208197981 */ /* 0x000164000c1e1920 */
.L_x_186:
[----:B------:R-:W-:Y:S05]  /*5260*/  BSYNC B1 ;  /* 0x0000000000017941 */ /* 0x000fea0003800000 */
.L_x_185:
        /* <DEDUP_REMOVED lines=8> */
.L_x_188:
[----:B------:R-:W-:Y:S05]  /*52f0*/  BSYNC B1 ;  /* 0x0000000000017941 */ /* 0x000fea0003800000 */
.L_x_187:
        /* <DEDUP_REMOVED lines=8> */
.L_x_190:
[----:B------:R-:W-:Y:S05]  /*5380*/  BSYNC B1 ;  /* 0x0000000000017941 */ /* 0x000fea0003800000 */
.L_x_189:
[----:B0----5:R-:W-:Y:S01]  /*5390*/  FMUL R3, R25, R22 ;  /* 0x0000001619037220 */ /* 0x021fe20000400000 */
[----:B------:R-:W-:Y:S01]  /*53a0*/  ISETP.GT.AND P1, PT, R2, RZ, P2 ;  /* 0x000000ff0200720c */ /* 0x000fe20001724270 */
[----:B------:R-:W-:Y:S02]  /*53b0*/  BSSY B1, `(.L_x_191) ;  /* 0x0000005000017945 */ /* 0x000fe40003800000 */
[----:B------:R-:W-:-:S05]  /*53c0*/  FFMA R3, R104, R23, R3 ;  /* 0x0000001768037223 */ /* 0x000fca0000000003 */
[----:B------:R0:W-:Y:S05]  /*53d0*/  @P3 STG.E desc[UR50][R4.64+0x280], R3 ;  /* 0x0002800304003986 */ /* 0x0001ea000c101932 */
[----:B------:R-:W-:Y:S05]  /*53e0*/  @!P1 BRA `(.L_x_192) ;  /* 0x0000000000049947 */ /* 0x000fea0003800000 */
[----:B------:R0:W5:Y:S02]  /*53f0*/  LDG.E.LTC128B R25, desc[UR50][R6.64+0x284] ;  /* 0x0002843206197981 */ /* 0x000164000c1e1920 */
.L_x_192:
[----:B------:R-:W-:Y:S05]  /*5400*/  BSYNC B1 ;  /* 0x0000000000017941 */ /* 0x000fea0003800000 */
.L_x_191:
[----:B-----5:R-:W-:Y:S01]  /*5410*/  FMUL R12, R25, R22 ;  /* 0x00000016190c7220 */ /* 0x020fe20000400000 */
[----:B------:R-:W-:Y:S01]  /*5420*/  ISETP.GT.AND P0, PT, R2, 0x8, P0 ;  /* 0x000000080200780c */ /* 0x000fe20000704270 */
[----:B------:R-:W-:Y:S02]  /*5430*/  BSSY B1, `(.L_x_193) ;  /* 0x0000005000017945 */ /* 0x000fe40003800000 */
[----:B------:R-:W-:-:S05]  /*5440*/  FFMA R105, R105, R23, R12 ;  /* 0x0000001769697223 */ /* 0x000fca000000000c */
[----:B------:R0:W-:Y:S05]  /*5450*/  @P1 STG.E desc[UR50][R4.64+0x284], R105 ;  /* 0x0002846904001986 */ /* 0x0001ea000c101932 */
[----:B------:R-:W-:Y:S05]  /*5460*/  @!P0 BRA `(.L_x_194) ;  /* 0x0000000000048947 */ /* 0x000fea0003800000 */
[----:B------:R0:W5:Y:S02]  /*5470*/  LDG.E.LTC128B R25, desc[UR50][R8.64+0x280] ;  /* 0x0002803208197981 */ /* 0x000164000c1e1920 */
.L_x_194:
[----:B------:R-:W-:Y:S05]  /*5480*/  BSYNC B1 ;  /* 0x0000000000017941 */ /* 0x000fea0003800000 */
.L_x_193:
        /* <DEDUP_REMOVED lines=8> */
.L_x_196:
[----:B------:R-:W-:Y:S05]  /*5510*/  BSYNC B1 ;  /* 0x0000000000017941 */ /* 0x000fea0003800000 */
.L_x_195:
        /* <DEDUP_REMOVED lines=8> */
.L_x_198:
[----:B------:R-:W-:Y:S05]  /*55a0*/  BSYNC B1 ;  /* 0x0000000000017941 */ /* 0x000fea0003800000 */
.L_x_197:
[----:B0----5:R-:W-:Y:S01]  /*55b0*/  FMUL R3, R25, R22 ;  /* 0x0000001619037220 */ /* 0x021fe20000400000 */
[----:B------:R-:W-:Y:S01]  /*55c0*/  ISETP.GT.AND P2, PT, R2, RZ, P0 ;  /* 0x000000ff0200720c */ /* 0x000fe20000744270 */
[----:B------:R-:W-:Y:S02]  /*55d0*/  BSSY B1, `(.L_x_199) ;  /* 0x0000005000017945 */ /* 0x000fe40003800000 */
[----:B------:R-:W-:-:S05]  /*55e0*/  FFMA R3, R108, R23, R3 ;  /* 0x000000176c037223 */ /* 0x000fca0000000003 */
[----:B------:R0:W-:Y:S05]  /*55f0*/  @P3 STG.E desc[UR50][R4.64+0x2a0], R3 ;  /* 0x0002a00304003986 */ /* 0x0001ea000c101932 */
[----:B------:R-:W-:Y:S05]  /*5600*/  @!P2 BRA `(.L_x_200) ;  /* 0x000000000004a947 */ /* 0x000fea0003800000 */
[----:B------:R0:W5:Y:S02]  /*5610*/  LDG.E.LTC128B R25, desc[UR50][R6.64+0x2a4] ;  /* 0x0002a43206197981 */ /* 0x000164000c1e1920 */
.L_x_200:
[----:B------:R-:W-:Y:S05]  /*5620*/  BSYNC B1 ;  /* 0x0000000000017941 */ /* 0x000fea0003800000 */
.L_x_199:
[----:B-----5:R-:W-:Y:S01]  /*5630*/  FMUL R12, R25, R22 ;  /* 0x00000016190c7220 */ /* 0x020fe20000400000 */
[----:B------:R-:W-:Y:S01]  /*5640*/  ISETP.GT.AND P1, PT, R2, 0x8, P1 ;  /* 0x000000080200780c */ /* 0x000fe20000f24270 */
[----:B------:R-:W-:Y:S02]  /*5650*/  BSSY B1, `(.L_x_201) ;  /* 0x0000005000017945 */ /* 0x000fe40003800000 */
[----:B------:R-:W-:-:S05]  /*5660*/  FFMA R109, R109, R23, R12 ;  /* 0x000000176d6d7223 */ /* 0x000fca000000000c */
[----:B------:R0:W-:Y:S05]  /*5670*/  @P2 STG.E desc[UR50][R4.64+0x2a4], R109 ;  /* 0x0002a46d04002986 */ /* 0x0001ea000c101932 */
[----:B------:R-:W-:Y:S05]  /*5680*/  @!P1 BRA `(.L_x_202) ;  /* 0x0000000000049947 */ /* 0x000fea0003800000 */
[----:B------:R0:W5:Y:S02]  /*5690*/  LDG.E.LTC128B R25, desc[UR50][R8.64+0x2a0] ;  /* 0x0002a03208197981 */ /* 0x000164000c1e1920 */
.L_x_202:
[----:B------:R-:W-:Y:S05]  /*56a0*/  BSYNC B1 ;  /* 0x0000000000017941 */ /* 0x000fea0003800000 */
.L_x_201:
        /* <DEDUP_REMOVED lines=8> */
.L_x_204:
[----:B------:R-:W-:Y:S05]  /*5730*/  BSYNC B1 ;  /* 0x0000000000017941 */ /* 0x000fea0003800000 */
.L_x_203:
        /* <DEDUP_REMOVED lines=8> */
.L_x_206:
[----:B------:R-:W-:Y:S05]  /*57c0*/  BSYNC B1 ;  /* 0x0000000000017941 */ /* 0x000fea0003800000 */
.L_x_205:
[----:B0----5:R-:W-:Y:S01]  /*57d0*/  FMUL R3, R25, R22 ;  /* 0x0000001619037220 */ /* 0x021fe20000400000 */
[----:B------:R-:W-:Y:S01]  /*57e0*/  ISETP.GT.AND P0, PT, R2, RZ, P1 ;  /* 0x000000ff0200720c */ /* 0x000fe20000f04270 */
[----:B------:R-:W-:Y:S02]  /*57f0*/  BSSY B1, `(.L_x_207) ;  /* 0x0000005000017945 */ /* 0x000fe40003800000 */
[----:B------:R-:W-:-:S05]  /*5800*/  FFMA R3, R112, R23, R3 ;  /* 0x0000001770037223 */ /* 0x000fca0000000003 */
[----:B------:R0:W-:Y:S05]  /*5810*/  @P3 STG.E desc[UR50][R4.64+0x2c0], R3 ;  /* 0x0002c00304003986 */ /* 0x0001ea000c101932 */
[----:B------:R-:W-:Y:S05]  /*5820*/  @!P0 BRA `(.L_x_208) ;  /* 0x0000000000048947 */ /* 0x000fea0003800000 */
[----:B------:R0:W5:Y:S02]  /*5830*/  LDG.E.LTC128B R25, desc[UR50][R6.64+0x2c4] ;  /* 0x0002c43206197981 */ /* 0x000164000c1e1920 */
.L_x_208:
[----:B------:R-:W-:Y:S05]  /*5840*/  BSYNC B1 ;  /* 0x0000000000017941 */ /* 0x000fea0003800000 */
.L_x_207:
[----:B-----5:R-:W-:Y:S01]  /*5850*/  FMUL R12, R25, R22 ;  /* 0x00000016190c7220 */ /* 0x020fe20000400000 */
[----:B------:R-:W-:Y:S01]  /*5860*/  ISETP.GT.AND P2, PT, R2, 0x8, P2 ;  /* 0x000000080200780c */ /* 0x000fe20001744270 */
[----:B------:R-:W-:Y:S02]  /*5870*/  BSSY B1, `(.L_x_209) ;  /* 0x0000005000017945 */ /* 0x000fe40003800000 */
[----:B------:R-:W-:-:S05]  /*5880*/  FFMA R113, R113, R23, R12 ;  /* 0x0000001771717223 */ /* 0x000fca000000000c */
[----:B------:R0:W-:Y:S05]  /*5890*/  @P0 STG.E desc[UR50][R4.64+0x2c4], R113 ;  /* 0x0002c47104000986 */ /* 0x0001ea000c101932 */
[----:B------:R-:W-:Y:S05]  /*58a0*/  @!P2 BRA `(.L_x_210) ;  /* 0x000000000004a947 */ /* 0x000fea0003800000 */
[----:B------:R0:W5:Y:S02]  /*58b0*/  LDG.E.LTC128B R25, desc[UR50][R8.64+0x2c0] ;  /* 0x0002c03208197981 */ /* 0x000164000c1e1920 */
.L_x_210:
[----:B------:R-:W-:Y:S05]  /*58c0*/  BSYNC B1 ;  /* 0x0000000000017941 */ /* 0x000fea0003800000 */
.L_x_209:
        /* <DEDUP_REMOVED lines=8> */
.L_x_212:
[----:B------:R-:W-:Y:S05]  /*5950*/  BSYNC B1 ;  /* 0x0000000000017941 */ /* 0x000fea0003800000 */
.L_x_211:
        /* <DEDUP_REMOVED lines=8> */
.L_x_214:
[----:B------:R-:W-:Y:S05]  /*59e0*/  BSYNC B1 ;  /* 0x0000000000017941 */ /* 0x000fea0003800000 */
.L_x_213:
[----:B0----5:R-:W-:Y:S01]  /*59f0*/  FMUL R3, R25, R22 ;  /* 0x0000001619037220 */ /* 0x021fe20000400000 */
[----:B------:R-:W-:Y:S01]  /*5a00*/  ISETP.GT.AND P1, PT, R2, RZ, P2 ;  /* 0x000000ff0200720c */ /* 0x000fe20001724270 */
[----:B------:R-:W-:Y:S02]  /*5a10*/  BSSY B1, `(.L_x_215) ;  /* 0x0000005000017945 */ /* 0x000fe40003800000 */
[----:B------:R-:W-:-:S05]  /*5a20*/  FFMA R3, R116, R23, R3 ;  /* 0x0000001774037223 */ /* 0x000fca0000000003 */
[----:B------:R0:W-:Y:S05]  /*5a30*/  @P3 STG.E desc[UR50][R4.64+0x2e0], R3 ;  /* 0x0002e00304003986 */ /* 0x0001ea000c101932 */
[----:B------:R-:W-:Y:S05]  /*5a40*/  @!P1 BRA `(.L_x_216) ;  /* 0x0000000000049947 */ /* 0x000fea0003800000 */
[----:B------:R0:W5:Y:S02]  /*5a50*/  LDG.E.LTC128B R25, desc[UR50][R6.64+0x2e4] ;  /* 0x0002e43206197981 */ /* 0x000164000c1e1920 */
.L_x_216:
[----:B------:R-:W-:Y:S05]  /*5a60*/  BSYNC B1 ;  /* 0x0000000000017941 */ /* 0x000fea0003800000 */
.L_x_215:
[----:B-----5:R-:W-:Y:S01]  /*5a70*/  FMUL R12, R25, R22 ;  /* 0x00000016190c7220 */ /* 0x020fe20000400000 */
[----:B------:R-:W-:Y:S01]  /*5a80*/  ISETP.GT.AND P0, PT, R2, 0x8, P0 ;  /* 0x000000080200780c */ /* 0x000fe20000704270 */
[----:B------:R-:W-:Y:S02]  /*5a90*/  BSSY B1, `(.L_x_217) ;  /* 0x0000005000017945 */ /* 0x000fe40003800000 */
[----:B------:R-:W-:-:S05]  /*5aa0*/  FFMA R117, R117, R23, R12 ;  /* 0x0000001775757223 */ /* 0x000fca000000000c */
[----:B------:R0:W-:Y:S05]  /*5ab0*/  @P1 STG.E desc[UR50][R4.64+0x2e4], R117 ;  /* 0x0002e47504001986 */ /* 0x0001ea000c101932 */
[----:B------:R-:W-:Y:S05]  /*5ac0*/  @!P0 BRA `(.L_x_218) ;  /* 0x0000000000048947 */ /* 0x000fea0003800000 */
[----:B------:R0:W5:Y:S02]  /*5ad0*/  LDG.E.LTC128B R25, desc[UR50][R8.64+0x2e0] ;  /* 0x0002e03208197981 */ /* 0x000164000c1e1920 */
.L_x_218:
[----:B------:R-:W-:Y:S05]  /*5ae0*/  BSYNC B1 ;  /* 0x0000000000017941 */ /* 0x000fea0003800000 */
.L_x_217:
        /* <DEDUP_REMOVED lines=8> */
.L_x_220:
[----:B------:R-:W-:Y:S05]  /*5b70*/  BSYNC B1 ;  /* 0x0000000000017941 */ /* 0x000fea0003800000 */
.L_x_219:
        /* <DEDUP_REMOVED lines=8> */
.L_x_222:
[----:B------:R-:W-:Y:S05]  /*5c00*/  BSYNC B1 ;  /* 0x0000000000017941 */ /* 0x000fea0003800000 */
.L_x_221:
[----:B0----5:R-:W-:Y:S01]  /*5c10*/  FMUL R3, R25, R22 ;  /* 0x0000001619037220 */ /* 0x021fe20000400000 */
[----:B------:R-:W-:Y:S01]  /*5c20*/  ISETP.GT.AND P2, PT, R2, RZ, P0 ;  /* 0x000000ff0200720c */ /* 0x000fe20000744270 */
[----:B------:R-:W-:Y:S02]  /*5c30*/  BSSY B1, `(.L_x_223) ;  /* 0x0000005000017945 */ /* 0x000fe40003800000 */
[----:B------:R-:W-:-:S05]  /*5c40*/  FFMA R3, R120, R23, R3 ;  /* 0x0000001778037223 */ /* 0x000fca0000000003 */
[----:B------:R0:W-:Y:S05]  /*5c50*/  @P3 STG.E desc[UR50][R4.64+0x300], R3 ;  /* 0x0003000304003986 */ /* 0x0001ea000c101932 */
[----:B------:R-:W-:Y:S05]  /*5c60*/  @!P2 BRA `(.L_x_224) ;  /* 0x000000000004a947 */ /* 0x000fea0003800000 */
[----:B------:R0:W5:Y:S02]  /*5c70*/  LDG.E.LTC128B R25, desc[UR50][R6.64+0x304] ;  /* 0x0003043206197981 */ /* 0x000164000c1e1920 */
.L_x_224:
[----:B------:R-:W-:Y:S05]  /*5c80*/  BSYNC B1 ;  /* 0x0000000000017941 */ /* 0x000fea0003800000 */
.L_x_223:
[----:B-----5:R-:W-:Y:S01]  /*5c90*/  FMUL R12, R25, R22 ;  /* 0x00000016190c7220 */ /* 0x020fe20000400000 */
[----:B------:R-:W-:Y:S01]  /*5ca0*/  ISETP.GT.AND P1, PT, R2, 0x8, P1 ;  /* 0x000000080200780c */ /* 0x000fe20000f24270 */
[----:B------:R-:W-:Y:S02]  /*5cb0*/  BSSY B1, `(.L_x_225) ;  /* 0x0000005000017945 */ /* 0x000fe40003800000 */
[----:B------:R-:W-:-:S05]  /*5cc0*/  FFMA R121, R121, R23, R12 ;  /* 0x0000001779797223 */ /* 0x000fca000000000c */
[----:B------:R0:W-:Y:S05]  /*5cd0*/  @P2 STG.E desc[UR50][R4.64+0x304], R121 ;  /* 0x0003047904002986 */ /* 0x0001ea000c101932 */
[----:B------:R-:W-:Y:S05]  /*5ce0*/  @!P1 BRA `(.L_x_226) ;  /* 0x0000000000049947 */ /* 0x000fea0003800000 */
[----:B------:R0:W5:Y:S02]  /*5cf0*/  LDG.E.LTC128B R25, desc[UR50][R8.64+0x300] ;  /* 0x0003003208197981 */ /* 0x000164000c1e1920 */
.L_x_226:
[----:B------:R-:W-:Y:S05]  /*5d00*/  BSYNC B1 ;  /* 0x0000000000017941 */ /* 0x000fea0003800000 */
.L_x_225:
        /* <DEDUP_REMOVED lines=8> */
.L_x_228:
[----:B------:R-:W-:Y:S05]  /*5d90*/  BSYNC B1 ;  /* 0x0000000000017941 */ /* 0x000fea0003800000 */
.L_x_227:
        /* <DEDUP_REMOVED lines=8> */
.L_x_230:
[----:B------:R-:W-:Y:S05]  /*5e20*/  BSYNC B1 ;  /* 0x0000000000017941 */ /* 0x000fea0003800000 */
.L_x_229:
[----:B0----5:R-:W-:Y:S01]  /*5e30*/  FMUL R3, R25, R22 ;  /* 0x0000001619037220 */ /* 0x021fe20000400000 */
[----:B------:R-:W-:Y:S01]  /*5e40*/  ISETP.GT.AND P0, PT, R2, RZ, P1 ;  /* 0x000000ff0200720c */ /* 0x000fe20000f04270 */
[----:B------:R-:W-:Y:S02]  /*5e50*/  BSSY B1, `(.L_x_231) ;  /* 0x0000005000017945 */ /* 0x000fe40003800000 */
[----:B------:R-:W-:-:S05]  /*5e60*/  FFMA R3, R124, R23, R3 ;  /* 0x000000177c037223 */ /* 0x000fca0000000003 */
[----:B------:R0:W-:Y:S05]  /*5e70*/  @P3 STG.E desc[UR50][R4.64+0x320], R3 ;  /* 0x0003200304003986 */ /* 0x0001ea000c101932 */
[----:B------:R-:W-:Y:S05]  /*5e80*/  @!P0 BRA `(.L_x_232) ;  /* 0x0000000000048947 */ /* 0x000fea0003800000 */
[----:B------:R0:W5:Y:S02]  /*5e90*/  LDG.E.LTC128B R25, desc[UR50][R6.64+0x324] ;  /* 0x0003243206197981 */ /* 0x000164000c1e1920 */
.L_x_232:
[----:B------:R-:W-:Y:S05]  /*5ea0*/  BSYNC B1 ;  /* 0x0000000000017941 */ /* 0x000fea0003800000 */
.L_x_231:
[----:B-----5:R-:W-:Y:S01]  /*5eb0*/  FMUL R12, R25, R22 ;  /* 0x00000016190c7220 */ /* 0x020fe20000400000 */
[----:B------:R-:W-:Y:S01]  /*5ec0*/  ISETP.GT.AND P2, PT, R2, 0x8, P2 ;  /* 0x000000080200780c */ /* 0x000fe20001744270 */
[----:B------:R-:W-:Y:S02]  /*5ed0*/  BSSY B1, `(.L_x_233) ;  /* 0x0000005000017945 */ /* 0x000fe40003800000 */
[----:B------:R-:W-:-:S05]  /*5ee0*/  FFMA R125, R125, R23, R12 ;  /* 0x000000177d7d7223 */ /* 0x000fca000000000c */
[----:B------:R0:W-:Y:S05]  /*5ef0*/  @P0 STG.E desc[UR50][R4.64+0x324], R125 ;  /* 0x0003247d04000986 */ /* 0x0001ea000c101932 */
[----:B------:R-:W-:Y:S05]  /*5f00*/  @!P2 BRA `(.L_x_234) ;  /* 0x000000000004a947 */ /* 0x000fea0003800000 */
[----:B------:R0:W5:Y:S02]  /*5f10*/  LDG.E.LTC128B R25, desc[UR50][R8.64+0x320] ;  /* 0x0003203208197981 */ /* 0x000164000c1e1920 */
.L_x_234:
[----:B------:R-:W-:Y:S05]  /*5f20*/  BSYNC B1 ;  /* 0x0000000000017941 */ /* 0x000fea0003800000 */
.L_x_233:
        /* <DEDUP_REMOVED lines=8> */
.L_x_236:
[----:B------:R-:W-:Y:S05]  /*5fb0*/  BSYNC B1 ;  /* 0x0000000000017941 */ /* 0x000fea0003800000 */
.L_x_235:
        /* <DEDUP_REMOVED lines=8> */
.L_x_238:
[----:B------:R-:W-:Y:S05]  /*6040*/  BSYNC B1 ;  /* 0x0000000000017941 */ /* 0x000fea0003800000 */
.L_x_237:
[----:B0----5:R-:W-:Y:S01]  /*6050*/  FMUL R3, R25, R22 ;  /* 0x0000001619037220 */ /* 0x021fe20000400000 */
[----:B------:R-:W-:Y:S01]  /*6060*/  ISETP.GT.AND P1, PT, R2, RZ, P2 ;  /* 0x000000ff0200720c */ /* 0x000fe20001724270 */
[----:B------:R-:W-:Y:S02]  /*6070*/  BSSY B1, `(.L_x_239) ;  /* 0x0000005000017945 */ /* 0x000fe40003800000 */
[----:B------:R-:W-:-:S05]  /*6080*/  FFMA R3, R128, R23, R3 ;  /* 0x0000001780037223 */ /* 0x000fca0000000003 */
[----:B------:R0:W-:Y:S05]  /*6090*/  @P3 STG.E desc[UR50][R4.64+0x340], R3 ;  /* 0x0003400304003986 */ /* 0x0001ea000c101932 */
[----:B------:R-:W-:Y:S05]  /*60a0*/  @!P1 BRA `(.L_x_240) ;  /* 0x0000000000049947 */ /* 0x000fea0003800000 */
[----:B------:R0:W5:Y:S02]  /*60b0*/  LDG.E.LTC128B R25, desc[UR50][R6.64+0x344] ;  /* 0x0003443206197981 */ /* 0x000164000c1e1920 */
.L_x_240:
[----:B------:R-:W-:Y:S05]  /*60c0*/  BSYNC B1 ;  /* 0x0000000000017941 */ /* 0x000fea0003800000 */
.L_x_239:
[----:B-----5:R-:W-:Y:S01]  /*60d0*/  FMUL R12, R25, R22 ;  /* 0x00000016190c7220 */ /* 0x020fe20000400000 */
[----:B------:R-:W-:Y:S01]  /*60e0*/  ISETP.GT.AND P0, PT, R2, 0x8, P0 ;  /* 0x000000080200780c */ /* 0x000fe20000704270 */
[----:B------:R-:W-:Y:S02]  /*60f0*/  BSSY B1, `(.L_x_241) ;  /* 0x0000005000017945 */ /* 0x000fe40003800000 */
[----:B------:R-:W-:-:S05]  /*6100*/  FFMA R129, R129, R23, R12 ;  /* 0x0000001781817223 */ /* 0x000fca000000000c */
[----:B------:R0:W-:Y:S05]  /*6110*/  @P1 STG.E desc[UR50][R4.64+0x344], R129 ;  /* 0x0003448104001986 */ /* 0x0001ea000c101932 */
[----:B------:R-:W-:Y:S05]  /*6120*/  @!P0 BRA `(.L_x_242) ;  /* 0x0000000000048947 */ /* 0x000fea0003800000 */
[----:B------:R0:W5:Y:S02]  /*6130*/  LDG.E.LTC128B R25, desc[UR50][R8.64+0x340] ;  /* 0x0003403208197981 */ /* 0x000164000c1e1920 */
.L_x_242:
[----:B------:R-:W-:Y:S05]  /*6140*/  BSYNC B1 ;  /* 0x0000000000017941 */ /* 0x000fea0003800000 */
.L_x_241:
        /* <DEDUP_REMOVED lines=8> */
.L_x_244:
[----:B------:R-:W-:Y:S05]  /*61d0*/  BSYNC B1 ;  /* 0x0000000000017941 */ /* 0x000fea0003800000 */
.L_x_243:
        /* <DEDUP_REMOVED lines=8> */
.L_x_246:
[----:B------:R-:W-:Y:S05]  /*6260*/  BSYNC B1 ;  /* 0x0000000000017941 */ /* 0x000fea0003800000 */
.L_x_245:
[----:B0----5:R-:W-:Y:S01]  /*6270*/  FMUL R3, R25, R22 ;  /* 0x0000001619037220 */ /* 0x021fe20000400000 */
[----:B------:R-:W-:Y:S01]  /*6280*/  ISETP.GT.AND P2, PT, R2, RZ, P0 ;  /* 0x000000ff0200720c */ /* 0x000fe20000744270 */
[----:B------:R-:W-:Y:S02]  /*6290*/  BSSY B1, `(.L_x_247) ;  /* 0x0000005000017945 */ /* 0x000fe40003800000 */
[----:B------:R-:W-:-:S05]  /*62a0*/  FFMA R3, R132, R23, R3 ;  /* 0x0000001784037223 */ /* 0x000fca0000000003 */
[----:B------:R0:W-:Y:S05]  /*62b0*/  @P3 STG.E desc[UR50][R4.64+0x360], R3 ;  /* 0x0003600304003986 */ /* 0x0001ea000c101932 */
[----:B------:R-:W-:Y:S05]  /*62c0*/  @!P2 BRA `(.L_x_248) ;  /* 0x000000000004a947 */ /* 0x000fea0003800000 */
[----:B------:R0:W5:Y:S02]  /*62d0*/  LDG.E.LTC128B R25, desc[UR50][R6.64+0x364] ;  /* 0x0003643206197981 */ /* 0x000164000c1e1920 */
.L_x_248:
[----:B------:R-:W-:Y:S05]  /*62e0*/  BSYNC B1 ;  /* 0x0000000000017941 */ /* 0x000fea0003800000 */
.L_x_247:
[----:B-----5:R-:W-:Y:S01]  /*62f0*/  FMUL R12, R25, R22 ;  /* 0x00000016190c7220 */ /* 0x020fe20000400000 */
[----:B------:R-:W-:Y:S01]  /*6300*/  ISETP.GT.AND P1, PT, R2, 0x8, P1 ;  /* 0x000000080200780c */ /* 0x000fe20000f24270 */
[----:B------:R-:W-:Y:S02]  /*6310*/  BSSY B1, `(.L_x_249) ;  /* 0x0000005000017945 */ /* 0x000fe40003800000 */
[----:B------:R-:W-:-:S05]  /*6320*/  FFMA R133, R133, R23, R12 ;  /* 0x0000001785857223 */ /* 0x000fca000000000c */
[----:B------:R0:W-:Y:S05]  /*6330*/  @P2 STG.E desc[UR50][R4.64+0x364], R133 ;  /* 0x0003648504002986 */ /* 0x0001ea000c101932 */
[----:B------:R-:W-:Y:S05]  /*6340*/  @!P1 BRA `(.L_x_250) ;  /* 0x0000000000049947 */ /* 0x000fea0003800000 */
[----:B------:R0:W5:Y:S02]  /*6350*/  LDG.E.LTC128B R25, desc[UR50][R8.64+0x360] ;  /* 0x0003603208197981 */ /* 0x000164000c1e1920 */
.L_x_250:
[----:B------:R-:W-:Y:S05]  /*6360*/  BSYNC B1 ;  /* 0x0000000000017941 */ /* 0x000fea0003800000 */
.L_x_249:
        /* <DEDUP_REMOVED lines=8> */
.L_x_252:
[----:B------:R-:W-:Y:S05]  /*63f0*/  BSYNC B1 ;  /* 0x0000000000017941 */ /* 0x000fea0003800000 */
.L_x_251:
        /* <DEDUP_REMOVED lines=8> */
.L_x_254:
[----:B------:R-:W-:Y:S05]  /*6480*/  BSYNC B1 ;  /* 0x0000000000017941 */ /* 0x000fea0003800000 */
.L_x_253:
[----:B0----5:R-:W-:Y:S01]  /*6490*/  FMUL R3, R25, R22 ;  /* 0x0000001619037220 */ /* 0x021fe20000400000 */
[----:B------:R-:W-:Y:S01]  /*64a0*/  ISETP.GT.AND P0, PT, R2, RZ, P1 ;  /* 0x000000ff0200720c */ /* 0x000fe20000f04270 */
[----:B------:R-:W-:Y:S02]  /*64b0*/  BSSY B1, `(.L_x_255) ;  /* 0x0000005000017945 */ /* 0x000fe40003800000 */
[----:B------:R-:W-:-:S05]  /*64c0*/  FFMA R3, R136, R23, R3 ;  /* 0x0000001788037223 */ /* 0x000fca0000000003 */
[----:B------:R0:W-:Y:S05]  /*64d0*/  @P3 STG.E desc[UR50][R4.64+0x380], R3 ;  /* 0x0003800304003986 */ /* 0x0001ea000c101932 */
[----:B------:R-:W-:Y:S05]  /*64e0*/  @!P0 BRA `(.L_x_256) ;  /* 0x0000000000048947 */ /* 0x000fea0003800000 */
[----:B------:R0:W5:Y:S02]  /*64f0*/  LDG.E.LTC128B R25, desc[UR50][R6.64+0x384] ;  /* 0x0003843206197981 */ /* 0x000164000c1e1920 */
.L_x_256:
[----:B------:R-:W-:Y:S05]  /*6500*/  BSYNC B1 ;  /* 0x0000000000017941 */ /* 0x000fea0003800000 */
.L_x_255:
[----:B-----5:R-:W-:Y:S01]  /*6510*/  FMUL R12, R25, R22 ;  /* 0x00000016190c7220 */ /* 0x020fe20000400000 */
[----:B------:R-:W-:Y:S01]  /*6520*/  ISETP.GT.AND P2, PT, R2, 0x8, P2 ;  /* 0x000000080200780c */ /* 0x000fe20001744270 */
[----:B------:R-:W-:Y:S02]  /*6530*/  BSSY B1, `(.L_x_257) ;  /* 0x0000005000017945 */ /* 0x000fe40003800000 */
[----:B------:R-:W-:-:S05]  /*6540*/  FFMA R137, R137, R23, R12 ;  /* 0x0000001789897223 */ /* 0x000fca000000000c */
[----:B------:R0:W-:Y:S05]  /*6550*/  @P0 STG.E desc[UR50][R4.64+0x384], R137 ;  /* 0x0003848904000986 */ /* 0x0001ea000c101932 */
[----:B------:R-:W-:Y:S05]  /*6560*/  @!P2 BRA `(.L_x_258) ;  /* 0x000000000004a947 */ /* 0x000fea0003800000 */
[----:B------:R0:W5:Y:S02]  /*6570*/  LDG.E.LTC128B R25, desc[UR50][R8.64+0x380] ;  /* 0x0003803208197981 */ /* 0x000164000c1e1920 */
.L_x_258:
[----:B------:R-:W-:Y:S05]  /*6580*/  BSYNC B1 ;  /* 0x0000000000017941 */ /* 0x000fea0003800000 */
.L_x_257:
        /* <DEDUP_REMOVED lines=8> */
.L_x_260:
[----:B------:R-:W-:Y:S05]  /*6610*/  BSYNC B1 ;  /* 0x0000000000017941 */ /* 0x000fea0003800000 */
.L_x_259:
        /* <DEDUP_REMOVED lines=8> */
.L_x_262:
[----:B------:R-:W-:Y:S05]  /*66a0*/  BSYNC B1 ;  /* 0x0000000000017941 */ /* 0x000fea0003800000 */
.L_x_261:
[----:B0----5:R-:W-:Y:S01]  /*66b0*/  FMUL R3, R25, R22 ;  /* 0x0000001619037220 */ /* 0x021fe20000400000 */
[----:B------:R-:W-:Y:S01]  /*66c0*/  ISETP.GT.AND P1, PT, R2, RZ, P2 ;  /* 0x000000ff0200720c */ /* 0x000fe20001724270 */
[----:B------:R-:W-:Y:S02]  /*66d0*/  BSSY B1, `(.L_x_263) ;  /* 0x0000005000017945 */ /* 0x000fe40003800000 */
[----:B------:R-:W-:-:S05]  /*66e0*/  FFMA R3, R140, R23, R3 ;  /* 0x000000178c037223 */ /* 0x000fca0000000003 */
[----:B------:R0:W-:Y:S05]  /*66f0*/  @P3 STG.E desc[UR50][R4.64+0x3a0], R3 ;  /* 0x0003a00304003986 */ /* 0x0001ea000c101932 */
[----:B------:R-:W-:Y:S05]  /*6700*/  @!P1 BRA `(.L_x_264) ;  /* 0x0000000000049947 */ /* 0x000fea0003800000 */
[----:B------:R0:W5:Y:S02]  /*6710*/  LDG.E.LTC128B R25, desc[UR50][R6.64+0x3a4] ;  /* 0x0003a43206197981 */ /* 0x000164000c1e1920 */
.L_x_264:
[----:B------:R-:W-:Y:S05]  /*6720*/  BSYNC B1 ;  /* 0x0000000000017941 */ /* 0x000fea0003800000 */
.L_x_263:
[----:B-----5:R-:W-:Y:S01]  /*6730*/  FMUL R12, R25, R22 ;  /* 0x00000016190c7220 */ /* 0x020fe20000400000 */
[----:B------:R-:W-:Y:S01]  /*6740*/  ISETP.GT.AND P0, PT, R2, 0x8, P0 ;  /* 0x000000080200780c */ /* 0x000fe20000704270 */
[----:B------:R-:W-:Y:S02]  /*6750*/  BSSY B1, `(.L_x_265) ;  /* 0x0000005000017945 */ /* 0x000fe40003800000 */
[----:B------:R-:W-:-:S05]  /*6760*/  FFMA R141, R141, R23, R12 ;  /* 0x000000178d8d7223 */ /* 0x000fca000000000c */
[----:B------:R0:W-:Y:S05]  /*6770*/  @P1 STG.E desc[UR50][R4.64+0x3a4], R141 ;  /* 0x0003a48d04001986 */ /* 0x0001ea000c101932 */
[----:B------:R-:W-:Y:S05]  /*6780*/  @!P0 BRA `(.L_x_266) ;  /* 0x0000000000048947 */ /* 0x000fea0003800000 */
[----:B------:R0:W5:Y:S02]  /*6790*/  LDG.E.LTC128B R25, desc[UR50][R8.64+0x3a0] ;  /* 0x0003a03208197981 */ /* 0x000164000c1e1920 */
.L_x_266:
[----:B------:R-:W-:Y:S05]  /*67a0*/  BSYNC B1 ;  /* 0x0000000000017941 */ /* 0x000fea0003800000 */
.L_x_265:
        /* <DEDUP_REMOVED lines=8> */
.L_x_268:
[----:B------:R-:W-:Y:S05]  /*6830*/  BSYNC B1 ;  /* 0x0000000000017941 */ /* 0x000fea0003800000 */
.L_x_267:
        /* <DEDUP_REMOVED lines=8> */
.L_x_270:
[----:B------:R-:W-:Y:S05]  /*68c0*/  BSYNC B1 ;  /* 0x0000000000017941 */ /* 0x000fea0003800000 */
.L_x_269:
[----:B0----5:R-:W-:Y:S01]  /*68d0*/  FMUL R3, R25, R22 ;  /* 0x0000001619037220 */ /* 0x021fe20000400000 */
[----:B------:R-:W-:Y:S01]  /*68e0*/  ISETP.GT.AND P2, PT, R2, RZ, P0 ;  /* 0x000000ff0200720c */ /* 0x000fe20000744270 */
[----:B------:R-:W-:Y:S02]  /*68f0*/  BSSY B1, `(.L_x_271) ;  /* 0x0000005000017945 */ /* 0x000fe40003800000 */
[----:B------:R-:W-:-:S05]  /*6900*/  FFMA R3, R144, R23, R3 ;  /* 0x0000001790037223 */ /* 0x000fca0000000003 */
[----:B------:R0:W-:Y:S05]  /*6910*/  @P3 STG.E desc[UR50][R4.64+0x3c0], R3 ;  /* 0x0003c00304003986 */ /* 0x0001ea000c101932 */
[----:B------:R-:W-:Y:S05]  /*6920*/  @!P2 BRA `(.L_x_272) ;  /* 0x000000000004a947 */ /* 0x000fea0003800000 */
[----:B------:R0:W5:Y:S02]  /*6930*/  LDG.E.LTC128B R25, desc[UR50][R6.64+0x3c4] ;  /* 0x0003c43206197981 */ /* 0x000164000c1e1920 */
.L_x_272:
[----:B------:R-:W-:Y:S05]  /*6940*/  BSYNC B1 ;  /* 0x0000000000017941 */ /* 0x000fea0003800000 */
.L_x_271:
[----:B-----5:R-:W-:Y:S01]  /*6950*/  FMUL R12, R25, R22 ;  /* 0x00000016190c7220 */ /* 0x020fe20000400000 */
[----:B------:R-:W-:Y:S01]  /*6960*/  ISETP.GT.AND P1, PT, R2, 0x8, P1 ;  /* 0x000000080200780c */ /* 0x000fe20000f24270 */
[----:B------:R-:W-:Y:S02]  /*6970*/  BSSY B1, `(.L_x_273) ;  /* 0x0000005000017945 */ /* 0x000fe40003800000 */
[----:B------:R-:W-:-:S05]  /*6980*/  FFMA R145, R145, R23, R12 ;  /* 0x0000001791917223 */ /* 0x000fca000000000c */
[----:B------:R0:W-:Y:S05]  /*6990*/  @P2 STG.E desc[UR50][R4.64+0x3c4], R145 ;  /* 0x0003c49104002986 */ /* 0x0001ea000c101932 */
[----:B------:R-:W-:Y:S05]  /*69a0*/  @!P1 BRA `(.L_x_274) ;  /* 0x0000000000049947 */ /* 0x000fea0003800000 */
[----:B------:R0:W5:Y:S02]  /*69b0*/  LDG.E.LTC128B R25, desc[UR50][R8.64+0x3c0] ;  /* 0x0003c03208197981 */ /* 0x000164000c1e1920 */
.L_x_274:
[----:B------:R-:W-:Y:S05]  /*69c0*/  BSYNC B1 ;  /* 0x0000000000017941 */ /* 0x000fea0003800000 */
.L_x_273:
        /* <DEDUP_REMOVED lines=8> */
.L_x_276:
[----:B------:R-:W-:Y:S05]  /*6a50*/  BSYNC B1 ;  /* 0x0000000000017941 */ /* 0x000fea0003800000 */
.L_x_275:
        /* <DEDUP_REMOVED lines=8> */
.L_x_278:
[----:B------:R-:W-:Y:S05]  /*6ae0*/  BSYNC B1 ;  /* 0x0000000000017941 */ /* 0x000fea0003800000 */
.L_x_277:
[----:B0----5:R-:W-:Y:S01]  /*6af0*/  FMUL R3, R25, R22 ;  /* 0x0000001619037220 */ /* 0x021fe20000400000 */
[----:B------:R-:W-:Y:S01]  /*6b00*/  ISETP.GT.AND P0, PT, R2, RZ, P1 ;  /* 0x000000ff0200720c */ /* 0x000fe20000f04270 */
[----:B------:R-:W-:Y:S02]  /*6b10*/  BSSY B1, `(.L_x_279) ;  /* 0x0000005000017945 */ /* 0x000fe40003800000 */
[----:B------:R-:W-:-:S05]  /*6b20*/  FFMA R3, R148, R23, R3 ;  /* 0x0000001794037223 */ /* 0x000fca0000000003 */
[----:B------:R0:W-:Y:S05]  /*6b30*/  @P3 STG.E desc[UR50][R4.64+0x3e0], R3 ;  /* 0x0003e00304003986 */ /* 0x0001ea000c101932 */
[----:B------:R-:W-:Y:S05]  /*6b40*/  @!P0 BRA `(.L_x_280) ;  /* 0x0000000000048947 */ /* 0x000fea0003800000 */
[----:B------:R0:W5:Y:S02]  /*6b50*/  LDG.E.LTC128B R25, desc[UR50][R6.64+0x3e4] ;  /* 0x0003e43206197981 */ /* 0x000164000c1e1920 */
.L_x_280:
[----:B------:R-:W-:Y:S05]  /*6b60*/  BSYNC B1 ;  /* 0x0000000000017941 */ /* 0x000fea0003800000 */
.L_x_279:
[----:B-----5:R-:W-:Y:S01]  /*6b70*/  FMUL R0, R25, R22 ;  /* 0x0000001619007220 */ /* 0x020fe20000400000 */
[----:B------:R-:W-:Y:S01]  /*6b80*/  ISETP.GT.AND P2, PT, R2, 0x8, P2 ;  /* 0x000000080200780c */ /* 0x000fe20001744270 */
[----:B------:R-:W-:Y:S02]  /*6b90*/  BSSY B1, `(.L_x_281) ;  /* 0x0000005000017945 */ /* 0x000fe40003800000 */
[----:B------:R-:W-:-:S05]  /*6ba0*/  FFMA R149, R149, R23, R0 ;  /* 0x0000001795957223 */ /* 0x000fca0000000000 */
[----:B------:R0:W-:Y:S05]  /*6bb0*/  @P0 STG.E desc[UR50][R4.64+0x3e4], R149 ;  /* 0x0003e49504000986 */ /* 0x0001ea000c101932 */
[----:B------:R-:W-:Y:S05]  /*6bc0*/  @!P2 BRA `(.L_x_282) ;  /* 0x000000000004a947 */ /* 0x000fea0003800000 */
[----:B------:R0:W5:Y:S02]  /*6bd0*/  LDG.E.LTC128B R25, desc[UR50][R8.64+0x3e0] ;  /* 0x0003e03208197981 */ /* 0x000164000c1e1920 */
.L_x_282:
[----:B------:R-:W-:Y:S05]  /*6be0*/  BSYNC B1 ;  /* 0x0000000000017941 */ /* 0x000fea0003800000 */
.L_x_281:
[----:B0----5:R-:W-:Y:S01]  /*6bf0*/  FMUL R3, R25, R22 ;  /* 0x0000001619037220 */ /* 0x021fe20000400000 */
[----:B------:R-:W-:Y:S01]  /*6c00*/  ISETP.GT.AND P1, PT, R2, 0x8, P1 ;  /* 0x000000080200780c */ /* 0x000fe20000f24270 */
[----:B------:R-:W-:Y:S01]  /*6c10*/  @P2 IMAD.MOV.U32 R2, RZ, RZ, R10 ;  /* 0x000000ffff022224 */ /* 0x000fe200078e000a */
[----:B------:R-:W-:Y:S01]  /*6c20*/  BSSY B1, `(.L_x_283) ;  /* 0x0000006000017945 */ /* 0x000fe20003800000 */
[----:B------:R-:W-:Y:S01]  /*6c30*/  FFMA R5, R150, R23, R3 ;  /* 0x0000001796057223 */ /* 0x000fe20000000003 */
[----:B------:R-:W-:-:S05]  /*6c40*/  @P2 IMAD.MOV.U32 R3, RZ, RZ, R11 ;  /* 0x000000ffff032224 */ /* 0x000fca00078e000b */
[----:B------:R0:W-:Y:S04]  /*6c50*/  @P2 STG.E desc[UR50][R2.64+0x3e0], R5 ;  /* 0x0003e00502002986 */ /* 0x0001e8000c101932 */
[----:B------:R-:W-:Y:S05]  /*6c60*/  @!P1 BRA `(.L_x_284) ;  /* 0x0000000000049947 */ /* 0x000fea0003800000 */
[----:B------:R0:W5:Y:S02]  /*6c70*/  LDG.E.LTC128B R25, desc[UR50][R8.64+0x3e4] ;  /* 0x0003e43208197981 */ /* 0x000164000c1e1920 */
.L_x_284:
[----:B------:R-:W-:Y:S05]  /*6c80*/  BSYNC B1 ;  /* 0x0000000000017941 */ /* 0x000fea0003800000 */
.L_x_283:
[----:B-----5:R-:W-:-:S04]  /*6c90*/  FMUL R0, R25, R22 ;  /* 0x0000001619007220 */ /* 0x020fc80000400000 */
[----:B------:R-:W-:Y:S01]  /*6ca0*/  FFMA R151, R151, R23, R0 ;  /* 0x0000001797977223 */ /* 0x000fe20000000000 */
[----:B------:R-:W-:Y:S06]  /*6cb0*/  @!P1 BRA `(.L_x_285) ;  /* 0x0000001c00409947 */ /* 0x000fec0003800000 */
[----:B------:R0:W-:Y:S01]  /*6cc0*/  STG.E desc[UR50][R10.64+0x3e4], R151 ;  /* 0x0003e4970a007986 */ /* 0x0001e2000c101932 */
[----:B------:R-:W-:Y:S05]  /*6cd0*/  BRA `(.L_x_285) ;  /* 0x0000001c00387947 */ /* 0x000fea0003800000 */
.L_x_32:
[----:B------:R-:W-:Y:S01]  /*6ce0*/  ULDC.64 UR4, c[0x0][0x5c0] ;  /* 0x0001700000047ab9 */ /* 0x000fe20000000a00 */
[-C--:B------:R-:W-:Y:S01]  /*6cf0*/  FMUL R3, R24, R23.reuse ;  /* 0x0000001718037220 */ /* 0x080fe20000400000 */
[----:B------:R-:W-:Y:S01]  /*6d00*/  LEA R4, P0, R172, UR4, 0x2 ;  /* 0x00000004ac047c11 */ /* 0x000fe2000f8010ff */
[-C--:B------:R-:W-:Y:S01]  /*6d10*/  FMUL R25, R25, R23.reuse ;  /* 0x0000001719197220 */ /* 0x080fe20000400000 */
[----:B------:R-:W-:Y:S01]  /*6d20*/  ISETP.GT.AND P2, PT, R0, 0x1, PT ;  /* 0x000000010000780c */ /* 0x000fe20003f44270 */
[-C--:B------:R-:W-:Y:S01]  /*6d30*/  FMUL R9, R26, R23.reuse ;  /* 0x000000171a097220 */ /* 0x080fe20000400000 */
[----:B------:R-:W-:Y:S01]  /*6d40*/  LEA.HI.X R5, R172, UR5, R177, 0x2, P0 ;  /* 0x00000005ac057c11 */ /* 0x000fe200080f14b1 */
[-C--:B------:R-:W-:Y:S01]  /*6d50*/  FMUL R27, R27, R23.reuse ;  /* 0x000000171b1b7220 */ /* 0x080fe20000400000 */
[C---:B------:R-:W-:Y:S01]  /*6d60*/  ISETP.GT.AND P4, PT, R2.reuse, RZ, P2 ;  /* 0x000000ff0200720c */ /* 0x040fe20001784270 */
[-C--:B------:R-:W-:Y:S01]  /*6d70*/  FMUL R29, R29, R23.reuse ;  /* 0x000000171d1d7220 */ /* 0x080fe20000400000 */
[----:B------:R-:W-:Y:S01]  /*6d80*/  ISETP.GT.AND P1, PT, R2, 0x8, P1 ;  /* 0x000000080200780c */ /* 0x000fe20000f24270 */
[----:B------:R0:W-:Y:S01]  /*6d90*/  @P3 STG.E desc[UR50][R4.64], R3 ;  /* 0x0000000304003986 */ /* 0x0001e2000c101932 */
[----:B------:R-:W-:Y:S01]  /*6da0*/  ISETP.GT.AND P3, PT, R0, 0x8, PT ;  /* 0x000000080000780c */ /* 0x000fe20003f64270 */
[-C--:B------:R-:W-:Y:S01]  /*6db0*/  FMUL R31, R31, R23.reuse ;  /* 0x000000171f1f7220 */ /* 0x080fe20000400000 */
[C---:B------:R-:W-:Y:S01]  /*6dc0*/  SHF.L.U64.HI R11, R10.reuse, 0x5, R11 ;  /* 0x000000050a0b7819 */ /* 0x040fe2000001020b */
[-C--:B------:R-:W-:Y:S01]  /*6dd0*/  FMUL R33, R33, R23.reuse ;  /* 0x0000001721217220 */ /* 0x080fe20000400000 */
[----:B------:R-:W-:Y:S01]  /*6de0*/  LEA R6, P6, R10, R4, 0x5 ;  /* 0x000000040a067211 */ /* 0x000fe200078c28ff */
[-C--:B------:R-:W-:Y:S01]  /*6df0*/  FMUL R35, R35, R23.reuse ;  /* 0x0000001723237220 */ /* 0x080fe20000400000 */
[C---:B------:R-:W-:Y:S01]  /*6e00*/  ISETP.GT.AND P2, PT, R2.reuse, 0x8, P2 ;  /* 0x000000080200780c */ /* 0x040fe20001744270 */
[-C--:B------:R-:W-:Y:S01]  /*6e10*/  FMUL R37, R37, R23.reuse ;  /* 0x0000001725257220 */ /* 0x080fe20000400000 */
[----:B------:R-:W-:Y:S01]  /*6e20*/  ISETP.GT.AND P5, PT, R2, RZ, P3 ;  /* 0x000000ff0200720c */ /* 0x000fe20001fa4270 */
[----:B------:R-:W-:Y:S01]  /*6e30*/  IMAD.X R7, R11, 0x1, R5, P6 ;  /* 0x000000010b077824 */ /* 0x000fe200030e0605 */
[----:B------:R-:W-:Y:S01]  /*6e40*/  ISETP.GT.AND P0, PT, R0, 0x9, PT ;  /* 0x000000090000780c */ /* 0x000fe20003f04270 */
[----:B------:R-:W-:Y:S01]  /*6e50*/  @P4 STG.E desc[UR50][R4.64+0x4], R25 ;  /* 0x0000041904004986 */ /* 0x000fe2000c101932 */
[-C--:B0-----:R-:W-:Y:S01]  /*6e60*/  FMUL R3, R28, R23.reuse ;  /* 0x000000171c037220 */ /* 0x081fe20000400000 */
[----:B------:R-:W-:Y:S01]  /*6e70*/  ISETP.GT.AND P3, PT, R2, 0x8, P3 ;  /* 0x000000080200780c */ /* 0x000fe20001f64270 */
[-C--:B------:R-:W-:Y:S01]  /*6e80*/  FMUL R11, R30, R23.reuse ;  /* 0x000000171e0b7220 */ /* 0x080fe20000400000 */
[----:B------:R0:W-:Y:S01]  /*6e90*/  @P1 STG.E desc[UR50][R6.64], R9 ;  /* 0x0000000906001986 */ /* 0x0001e2000c101932 */
[----:B------:R-:W-:Y:S01]  /*6ea0*/  ISETP.GT.AND P4, PT, R2, RZ, P0 ;  /* 0x000000ff0200720c */ /* 0x000fe20000784270 */
[-C--:B------:R-:W-:Y:S01]  /*6eb0*/  FMUL R39, R39, R23.reuse ;  /* 0x0000001727277220 */ /* 0x080fe20000400000 */
[----:B------:R-:W-:Y:S01]  /*6ec0*/  ISETP.GT.AND P1, PT, R0, 0x10, PT ;  /* 0x000000100000780c */ /* 0x000fe20003f24270 */
[----:B------:R-:W-:Y:S01]  /*6ed0*/  @P2 STG.E desc[UR50][R6.64+0x4], R27 ;  /* 0x0000041b06002986 */ /* 0x000fe2000c101932 */
[----:B------:R-:W-:Y:S01]  /*6ee0*/  ISETP.GT.AND P0, PT, R2, 0x8, P0 ;  /* 0x000000080200780c */ /* 0x000fe20000704270 */
[-C--:B------:R-:W-:Y:S01]  /*6ef0*/  FMUL R41, R41, R23.reuse ;  /* 0x0000001729297220 */ /* 0x080fe20000400000 */
[----:B------:R-:W-:Y:S01]  /*6f00*/  ISETP.GT.AND P2, PT, R0, 0x11, PT ;  /* 0x000000110000780c */ /* 0x000fe20003f44270 */
[----:B------:R1:W-:Y:S01]  /*6f10*/  @P5 STG.E desc[UR50][R4.64+0x20], R3 ;  /* 0x0000200304005986 */ /* 0x0003e2000c101932 */
[C---:B------:R-:W-:Y:S01]  /*6f20*/  ISETP.GT.AND P5, PT, R2.reuse, RZ, P1 ;  /* 0x000000ff0200720c */ /* 0x040fe20000fa4270 */
[-C--:B------:R-:W-:Y:S01]  /*6f30*/  FMUL R43, R43, R23.reuse ;  /* 0x000000172b2b7220 */ /* 0x080fe20000400000 */
[----:B------:R-:W-:Y:S01]  /*6f40*/  ISETP.GT.AND P1, PT, R2, 0x8, P1 ;  /* 0x000000080200780c */ /* 0x000fe20000f24270 */
[-C--:B0-----:R-:W-:Y:S01]  /*6f50*/  FMUL R9, R32, R23.reuse ;  /* 0x0000001720097220 */ /* 0x081fe20000400000 */
[-C--:B------:R-:W-:Y:S01]  /*6f60*/  FMUL R45, R45, R23.reuse ;  /* 0x000000172d2d7220 */ /* 0x080fe20000400000 */
[----:B------:R-:W-:Y:S01]  /*6f70*/  @P4 STG.E desc[UR50][R4.64+0x24], R29 ;  /* 0x0000241d04004986 */ /* 0x000fe2000c101932 */
[-C--:B------:R-:W-:Y:S01]  /*6f80*/  FMUL R47, R47, R23.reuse ;  /* 0x000000172f2f7220 */ /* 0x080fe20000400000 */
[-C--:B------:R-:W-:Y:S01]  /*6f90*/  FMUL R49, R49, R23.reuse ;  /* 0x0000001731317220 */ /* 0x080fe20000400000 */
[-C--:B------:R-:W-:Y:S01]  /*6fa0*/  FMUL R51, R51, R23.reuse ;  /* 0x0000001733337220 */ /* 0x080fe20000400000 */
[----:B------:R0:W-:Y:S01]  /*6fb0*/  @P3 STG.E desc[UR50][R6.64+0x20], R11 ;  /* 0x0000200b06003986 */ /* 0x0001e2000c101932 */
[----:B------:R-:W-:Y:S01]  /*6fc0*/  ISETP.GT.AND P3, PT, R2, RZ, P2 ;  /* 0x000000ff0200720c */ /* 0x000fe20001764270 */
[-C--:B-1----:R-:W-:Y:S01]  /*6fd0*/  FMUL R3, R34, R23.reuse ;  /* 0x0000001722037220 */ /* 0x082fe20000400000 */
[----:B------:R-:W-:Y:S01]  /*6fe0*/  ISETP.GT.AND P2, PT, R2, 0x8, P2 ;  /* 0x000000080200780c */ /* 0x000fe20001744270 */
[----:B------:R-:W-:Y:S01]  /*6ff0*/  @P0 STG.E desc[UR50][R6.64+0x24], R31 ;  /* 0x0000241f06000986 */ /* 0x000fe2000c101932 */
[C---:B------:R-:W-:Y:S01]  /*7000*/  ISETP.GT.AND P0, PT, R0.reuse, 0x19, PT ;  /* 0x000000190000780c */ /* 0x040fe20003f04270 */
[-C--:B------:R-:W-:Y:S01]  /*7010*/  FMUL R53, R53, R23.reuse ;  /* 0x0000001735357220 */ /* 0x080fe20000400000 */
[-C--:B------:R-:W-:Y:S01]  /*7020*/  FMUL R55, R55, R23.reuse ;  /* 0x0000001737377220 */ /* 0x080fe20000400000 */
[----:B------:R1:W-:Y:S01]  /*7030*/  @P5 STG.E desc[UR50][R4.64+0x40], R9 ;  /* 0x0000400904005986 */ /* 0x0003e2000c101932 */
[----:B------:R-:W-:Y:S01]  /*7040*/  ISETP.GT.AND P5, PT, R0, 0x18, PT ;  /* 0x000000180000780c */ /* 0x000fe20003fa4270 */
[-C--:B------:R-:W-:Y:S01]  /*7050*/  FMUL R57, R57, R23.reuse ;  /* 0x0000001739397220 */ /* 0x080fe20000400000 */
[-C--:B------:R-:W-:Y:S01]  /*7060*/  FMUL R59, R59, R23.reuse ;  /* 0x000000173b3b7220 */ /* 0x080fe20000400000 */
[-C--:B0-----:R-:W-:Y:S01]  /*7070*/  FMUL R11, R38, R23.reuse ;  /* 0x00000017260b7220 */ /* 0x081fe20000400000 */
[C---:B------:R-:W-:Y:S01]  /*7080*/  ISETP.GT.AND P4, PT, R2.reuse, RZ, P5 ;  /* 0x000000ff0200720c */ /* 0x040fe20002f84270 */
[----:B------:R-:W-:Y:S01]  /*7090*/  @P3 STG.E desc[UR50][R4.64+0x44], R33 ;  /* 0x0000442104003986 */ /* 0x000fe2000c101932 */
[C---:B------:R-:W-:Y:S01]  /*70a0*/  ISETP.GT.AND P3, PT, R2.reuse, RZ, P0 ;  /* 0x000000ff0200720c */ /* 0x040fe20000764270 */
[-C--:B------:R-:W-:Y:S01]  /*70b0*/  FMUL R61, R61, R23.reuse ;  /* 0x000000173d3d7220 */ /* 0x080fe20000400000 */
[----:B------:R-:W-:Y:S01]  /*70c0*/  ISETP.GT.AND P0, PT, R2, 0x8, P0 ;  /* 0x000000080200780c */ /* 0x000fe20000704270 */
[----:B------:R0:W-:Y:S01]  /*70d0*/  @P1 STG.E desc[UR50][R6.64+0x40], R3 ;  /* 0x0000400306001986 */ /* 0x0001e2000c101932 */
[----:B------:R-:W-:Y:S01]  /*70e0*/  ISETP.GT.AND P1, PT, R0, 0x20, PT ;  /* 0x000000200000780c */ /* 0x000fe20003f24270 */
[-C--:B-1----:R-:W-:Y:S01]  /*70f0*/  FMUL R9, R36, R23.reuse ;  /* 0x0000001724097220 */ /* 0x082fe20000400000 */
[-C--:B------:R-:W-:Y:S01]  /*7100*/  FMUL R63, R63, R23.reuse ;  /* 0x000000173f3f7220 */ /* 0x080fe20000400000 */
[----:B------:R-:W-:Y:S01]  /*7110*/  @P2 STG.E desc[UR50][R6.64+0x44], R35 ;  /* 0x0000442306002986 */ /* 0x000fe2000c101932 */
[----:B------:R-:W-:Y:S01]  /*7120*/  ISETP.GT.AND P2, PT, R2, 0x8, P5 ;  /* 0x000000080200780c */ /* 0x000fe20002f44270 */
[-C--:B------:R-:W-:Y:S01]  /*7130*/  FMUL R65, R65, R23.reuse ;  /* 0x0000001741417220 */ /* 0x080fe20000400000 */
[----:B------:R-:W-:Y:S01]  /*7140*/  ISETP.GT.AND P5, PT, R0, 0x21, PT ;  /* 0x000000210000780c */ /* 0x000fe20003fa4270 */
[----:B------:R1:W-:Y:S01]  /*7150*/  @P4 STG.E desc[UR50][R4.64+0x60], R9 ;  /* 0x0000600904004986 */ /* 0x0003e2000c101932 */
[C---:B------:R-:W-:Y:S01]  /*7160*/  ISETP.GT.AND P4, PT, R2.reuse, RZ, P1 ;  /* 0x000000ff0200720c */ /* 0x040fe20000f84270 */
[-C--:B------:R-:W-:Y:S01]  /*7170*/  FMUL R67, R67, R23.reuse ;  /* 0x0000001743437220 */ /* 0x080fe20000400000 */
[C---:B------:R-:W-:Y:S01]  /*7180*/  ISETP.GT.AND P1, PT, R2.reuse, 0x8, P1 ;  /* 0x000000080200780c */ /* 0x040fe20000f24270 */
[----:B------:R-:W-:Y:S01]  /*7190*/  @P3 STG.E desc[UR50][R4.64+0x64], R37 ;  /* 0x0000642504003986 */ /* 0x000fe2000c101932 */
[----:B------:R-:W-:Y:S01]  /*71a0*/  ISETP.GT.AND P3, PT, R2, RZ, P5 ;  /* 0x000000ff0200720c */ /* 0x000fe20002f64270 */
[-C--:B0-----:R-:W-:Y:S01]  /*71b0*/  FMUL R3, R40, R23.reuse ;  /* 0x0000001728037220 */ /* 0x081fe20000400000 */
[-C--:B------:R-:W-:Y:S01]  /*71c0*/  FMUL R69, R69, R23.reuse ;  /* 0x0000001745457220 */ /* 0x080fe20000400000 */
[-C--:B------:R-:W-:Y:S01]  /*71d0*/  FMUL R71, R71, R23.reuse ;  /* 0x0000001747477220 */ /* 0x080fe20000400000 */
[-C--:B------:R-:W-:Y:S01]  /*71e0*/  FMUL R73, R73, R23.reuse ;  /* 0x0000001749497220 */ /* 0x080fe20000400000 */
[----:B------:R0:W-:Y:S01]  /*71f0*/  @P2 STG.E desc[UR50][R6.64+0x60], R11 ;  /* 0x0000600b06002986 */ /* 0x0001e2000c101932 */
[----:B------:R-:W-:Y:S01]  /*7200*/  ISETP.GT.AND P2, PT, R2, 0x8, P5 ;  /* 0x000000080200780c */ /* 0x000fe20002f44270 */
[-C--:B-1----:R-:W-:Y:S01]  /*7210*/  FMUL R9, R42, R23.reuse ;  /* 0x000000172a097220 */ /* 0x082fe20000400000 */
[C---:B------:R-:W-:Y:S01]  /*7220*/  ISETP.GT.AND P5, PT, R0.reuse, 0x28, PT ;  /* 0x000000280000780c */ /* 0x040fe20003fa4270 */
[----:B------:R-:W-:Y:S01]  /*7230*/  @P0 STG.E desc[UR50][R6.64+0x64], R39 ;  /* 0x0000642706000986 */ /* 0x000fe2000c101932 */
[----:B------:R-:W-:Y:S01]  /*7240*/  ISETP.GT.AND P0, PT, R0, 0x29, PT ;  /* 0x000000290000780c */ /* 0x000fe20003f04270 */
[-C--:B------:R-:W-:Y:S01]  /*7250*/  FMUL R75, R75, R23.reuse ;  /* 0x000000174b4b7220 */ /* 0x080fe20000400000 */
[-C--:B------:R-:W-:Y:S01]  /*7260*/  FMUL R77, R77, R23.reuse ;  /* 0x000000174d4d7220 */ /* 0x080fe20000400000 */
[----:B------:R1:W-:Y:S01]  /*7270*/  @P4 STG.E desc[UR50][R4.64+0x80], R3 ;  /* 0x0000800304004986 */ /* 0x0003e2000c101932 */
[C---:B------:R-:W-:Y:S01]  /*7280*/  ISETP.GT.AND P4, PT, R2.reuse, RZ, P5 ;  /* 0x000000ff0200720c */ /* 0x040fe20002f84270 */
[-C--:B------:R-:W-:Y:S01]  /*7290*/  FMUL R79, R79, R23.reuse ;  /* 0x000000174f4f7220 */ /* 0x080fe20000400000 */
[-C--:B------:R-:W-:Y:S01]  /*72a0*/  FMUL R81, R81, R23.reuse ;  /* 0x0000001751517220 */ /* 0x080fe20000400000 */
[----:B------:R-:W-:Y:S01]  /*72b0*/  @P3 STG.E desc[UR50][R4.64+0x84], R41 ;  /* 0x0000842904003986 */ /* 0x000fe2000c101932 */
[----:B------:R-:W-:Y:S01]  /*72c0*/  ISETP.GT.AND P3, PT, R2, RZ, P0 ;  /* 0x000000ff0200720c */ /* 0x000fe20000764270 */
[-C--:B0-----:R-:W-:Y:S01]  /*72d0*/  FMUL R11, R46, R23.reuse ;  /* 0x000000172e0b7220 */ /* 0x081fe20000400000 */
[----:B------:R-:W-:Y:S01]  /*72e0*/  ISETP.GT.AND P0, PT, R2, 0x8, P0 ;  /* 0x000000080200780c */ /* 0x000fe20000704270 */
[----:B------:R0:W-:Y:S01]  /*72f0*/  @P1 STG.E desc[UR50][R6.64+0x80], R9 ;  /* 0x0000800906001986 */ /* 0x0001e2000c101932 */
[----:B------:R-:W-:Y:S01]  /*7300*/  ISETP.GT.AND P1, PT, R0, 0x30, PT ;  /* 0x000000300000780c */ /* 0x000fe20003f24270 */
[-C--:B------:R-:W-:Y:S01]  /*7310*/  FMUL R83, R83, R23.reuse ;  /* 0x0000001753537220 */ /* 0x080fe20000400000 */
[-C--:B------:R-:W-:Y:S01]  /*7320*/  FMUL R85, R85, R23.reuse ;  /* 0x0000001755557220 */ /* 0x080fe20000400000 */
[----:B------:R-:W-:Y:S01]  /*7330*/  @P2 STG.E desc[UR50][R6.64+0x84], R43 ;  /* 0x0000842b06002986 */ /* 0x000fe2000c101932 */
[-C--:B-1----:R-:W-:Y:S01]  /*7340*/  FMUL R3, R44, R23.reuse ;  /* 0x000000172c037220 */ /* 0x082fe20000400000 */
[----:B------:R-:W-:Y:S01]  /*7350*/  ISETP.GT.AND P2, PT, R2, 0x8, P5 ;  /* 0x000000080200780c */ /* 0x000fe20002f44270 */
[-C--:B------:R-:W-:Y:S01]  /*7360*/  FMUL R87, R87, R23.reuse ;  /* 0x0000001757577220 */ /* 0x080fe20000400000 */
[----:B------:R-:W-:Y:S01]  /*7370*/  ISETP.GT.AND P5, PT, R0, 0x31, PT ;  /* 0x000000310000780c */ /* 0x000fe20003fa4270 */
[-C--:B------:R-:W-:Y:S01]  /*7380*/  FMUL R89, R89, R23.reuse ;  /* 0x0000001759597220 */ /* 0x080fe20000400000 */
[----:B------:R1:W-:Y:S01]  /*7390*/  @P4 STG.E desc[UR50][R4.64+0xa0], R3 ;  /* 0x0000a00304004986 */ /* 0x0003e2000c101932 */
[----:B------:R-:W-:Y:S01]  /*73a0*/  ISETP.GT.AND P4, PT, R2, RZ, P1 ;  /* 0x000000ff0200720c */ /* 0x000fe20000f84270 */
[-C--:B0-----:R-:W-:Y:S01]  /*73b0*/  FMUL R9, R48, R23.reuse ;  /* 0x0000001730097220 */ /* 0x081fe20000400000 */
[C---:B------:R-:W-:Y:S01]  /*73c0*/  ISETP.GT.AND P1, PT, R2.reuse, 0x8, P1 ;  /* 0x000000080200780c */ /* 0x040fe20000f24270 */
[----:B------:R-:W-:Y:S01]  /*73d0*/  @P3 STG.E desc[UR50][R4.64+0xa4], R45 ;  /* 0x0000a42d04003986 */ /* 0x000fe2000c101932 */
[C---:B------:R-:W-:Y:S01]  /*73e0*/  ISETP.GT.AND P3, PT, R2.reuse, RZ, P5 ;  /* 0x000000ff0200720c */ /* 0x040fe20002f64270 */
[-C--:B------:R-:W-:Y:S01]  /*73f0*/  FMUL R91, R91, R23.reuse ;  /* 0x000000175b5b7220 */ /* 0x080fe20000400000 */
[-C--:B------:R-:W-:Y:S01]  /*7400*/  FMUL R93, R93, R23.reuse ;  /* 0x000000175d5d7220 */ /* 0x080fe20000400000 */
[-C--:B------:R-:W-:Y:S01]  /*7410*/  FMUL R95, R95, R23.reuse ;  /* 0x000000175f5f7220 */ /* 0x080fe20000400000 */
[----:B------:R0:W-:Y:S01]  /*7420*/  @P2 STG.E desc[UR50][R6.64+0xa0], R11 ;  /* 0x0000a00b06002986 */ /* 0x0001e2000c101932 */
[----:B------:R-:W-:Y:S01]  /*7430*/  ISETP.GT.AND P2, PT, R2, 0x8, P5 ;  /* 0x000000080200780c */ /* 0x000fe20002f44270 */
[-C--:B------:R-:W-:Y:S01]  /*7440*/  FMUL R97, R97, R23.reuse ;  /* 0x0000001761617220 */ /* 0x080fe20000400000 */
[----:B------:R-:W-:Y:S01]  /*7450*/  ISETP.GT.AND P5, PT, R0, 0x38, PT ;  /* 0x000000380000780c */ /* 0x000fe20003fa4270 */
[----:B------:R-:W-:Y:S01]  /*7460*/  @P0 STG.E desc[UR50][R6.64+0xa4], R47 ;  /* 0x0000a42f06000986 */ /* 0x000fe2000c101932 */
[-C--:B-1----:R-:W-:Y:S01]  /*7470*/  FMUL R3, R50, R23.reuse ;  /* 0x0000001732037220 */ /* 0x082fe20000400000 */
[----:B------:R-:W-:Y:S01]  /*7480*/  ISETP.GT.AND P0, PT, R0, 0x39, PT ;  /* 0x000000390000780c */ /* 0x000fe20003f04270 */
        /* <DEDUP_REMOVED lines=45> */
[C---:B------:R-:W-:Y:S01]  /*7760*/  ISETP.GT.AND P1, PT, R0.reuse, 0x50, PT ;  /* 0x000000500000780c */ /* 0x040fe20003f24270 */
[-C--:B------:R-:W-:Y:S01]  /*7770*/  FMUL R127, R127, R23.reuse ;  /* 0x000000177f7f7220 */ /* 0x080fe20000400000 */
[----:B------:R-:W-:Y:S01]  /*7780*/  ISETP.GT.AND P6, PT, R0, 0xd8, PT ;  /* 0x000000d80000780c */ /* 0x000fe20003fc4270 */
        /* <DEDUP_REMOVED lines=43> */
[----:B0-----:R-:W-:Y:S01]  /*7a40*/  FMUL R3, R72, R23 ;  /* 0x0000001748037220 */ /* 0x001fe20000400000 */
[C---:B------:R-:W-:Y:S01]  /*7a50*/  ISETP.GT.AND P1, PT, R2.reuse, 0x8, P1 ;  /* 0x000000080200780c */ /* 0x040fe20000f24270 */
[----:B------:R-:W-:Y:S01]  /*7a60*/  @P3 STG.E desc[UR50][R4.64+0x164], R69 ;  /* 0x0001644504003986 */ /* 0x000fe2000c101932 */
[----:B------:R-:W-:-:S04]  /*7a70*/  ISETP.GT.AND P3, PT, R2, RZ, P5 ;  /* 0x000000ff0200720c */ /* 0x000fc80002f64270 */
[----:B------:R0:W-:Y:S01]  /*7a80*/  @P2 STG.E desc[UR50][R6.64+0x160], R11 ;  /* 0x0001600b06002986 */ /* 0x0001e2000c101932 */
[----:B------:R-:W-:Y:S02]  /*7a90*/  ISETP.GT.AND P2, PT, R2, 0x8, P5 ;  /* 0x000000080200780c */ /* 0x000fe40002f44270 */
[----:B------:R-:W-:Y:S01]  /*7aa0*/  ISETP.GT.AND P5, PT, R0, 0x68, PT ;  /* 0x000000680000780c */ /* 0x000fe20003fa4270 */
[----:B------:R-:W-:Y:S01]  /*7ab0*/  @P0 STG.E desc[UR50][R6.64+0x164], R71 ;  /* 0x0001644706000986 */ /* 0x000fe2000c101932 */
[----:B-1----:R-:W-:Y:S01]  /*7ac0*/  FMUL R9, R74, R23 ;  /* 0x000000174a097220 */ /* 0x002fe20000400000 */
[----:B------:R-:W-:Y:S02]  /*7ad0*/  ISETP.GT.AND P0, PT, R0, 0x69, PT ;  /* 0x000000690000780c */ /* 0x000fe40003f04270 */
[----:B------:R1:W-:Y:S01]  /*7ae0*/  @P4 STG.E desc[UR50][R4.64+0x180], R3 ;  /* 0x0001800304004986 */ /* 0x0003e2000c101932 */
[----:B------:R-:W-:-:S03]  /*7af0*/  ISETP.GT.AND P4, PT, R2, RZ, P5 ;  /* 0x000000ff0200720c */ /* 0x000fc60002f84270 */
[----:B------:R-:W-:Y:S01]  /*7b00*/  @P3 STG.E desc[UR50][R4.64+0x184], R73 ;  /* 0x0001844904003986 */ /* 0x000fe2000c101932 */
[----:B------:R-:W-:Y:S01]  /*7b10*/  ISETP.GT.AND P3, PT, R2, RZ, P0 ;  /* 0x000000ff0200720c */ /* 0x000fe20000764270 */
[----:B0-----:R-:W-:Y:S01]  /*7b20*/  FMUL R11, R78, R23 ;  /* 0x000000174e0b7220 */ /* 0x001fe20000400000 */
[----:B------:R-:W-:Y:S01]  /*7b30*/  ISETP.GT.AND P0, PT, R2, 0x8, P0 ;  /* 0x000000080200780c */ /* 0x000fe20000704270 */
[----:B------:R0:W-:Y:S01]  /*7b40*/  @P1 STG.E desc[UR50][R6.64+0x180], R9 ;  /* 0x0001800906001986 */ /* 0x0001e2000c101932 */
[----:B------:R-:W-:-:S03]  /*7b50*/  ISETP.GT.AND P1, PT, R0, 0x70, PT ;  /* 0x000000700000780c */ /* 0x000fc60003f24270 */
[----:B------:R-:W-:Y:S01]  /*7b60*/  @P2 STG.E desc[UR50][R6.64+0x184], R75 ;  /* 0x0001844b06002986 */ /* 0x000fe2000c101932 */
[-C--:B-1----:R-:W-:Y:S01]  /*7b70*/  FMUL R3, R76, R23.reuse ;  /* 0x000000174c037220 */ /* 0x082fe20000400000 */
[----:B------:R-:W-:Y:S02]  /*7b80*/  ISETP.GT.AND P2, PT, R2, 0x8, P5 ;  /* 0x000000080200780c */ /* 0x000fe40002f44270 */
[----:B------:R-:W-:Y:S02]  /*7b90*/  ISETP.GT.AND P5, PT, R0, 0x71, PT ;  /* 0x000000710000780c */ /* 0x000fe40003fa4270 */
        /* <DEDUP_REMOVED lines=136> */
[-C--:B0-----:R-:W-:Y:S01]  /*8420*/  FMUL R11, R126, R23.reuse ;  /* 0x000000177e0b7220 */ /* 0x081fe20000400000 */
[----:B------:R-:W-:Y:S01]  /*8430*/  ISETP.GT.AND P0, PT, R2, 0x8, P0 ;  /* 0x000000080200780c */ /* 0x000fe20000704270 */
[----:B------:R0:W-:Y:S01]  /*8440*/  @P1 STG.E desc[UR50][R6.64+0x300], R9 ;  /* 0x0003000906001986 */ /* 0x0001e2000c101932 */
[----:B------:R-:W-:Y:S01]  /*8450*/  ISETP.GT.AND P1, PT, R0, 0xd0, PT ;  /* 0x000000d00000780c */ /* 0x000fe20003f24270 */
[-C--:B-1----:R-:W-:Y:S02]  /*8460*/  FMUL R3, R124, R23.reuse ;  /* 0x000000177c037220 */ /* 0x082fe40000400000 */
[----:B------:R-:W-:Y:S01]  /*8470*/  @P2 STG.E desc[UR50][R6.64+0x304], R123 ;  /* 0x0003047b06002986 */ /* 0x000fe2000c101932 */
[----:B------:R-:W-:Y:S02]  /*8480*/  ISETP.GT.AND P2, PT, R2, 0x8, P5 ;  /* 0x000000080200780c */ /* 0x000fe40002f44270 */
[----:B------:R-:W-:Y:S01]  /*8490*/  ISETP.GT.AND P5, PT, R0, 0xd1, PT ;  /* 0x000000d10000780c */ /* 0x000fe20003fa4270 */
[----:B------:R1:W-:Y:S01]  /*84a0*/  @P4 STG.E desc[UR50][R4.64+0x320], R3 ;  /* 0x0003200304004986 */ /* 0x0003e2000c101932 */
[----:B------:R-:W-:Y:S01]  /*84b0*/  ISETP.GT.AND P4, PT, R2, RZ, P1 ;  /* 0x000000ff0200720c */ /* 0x000fe20000f84270 */
[----:B0-----:R-:W-:-:S02]  /*84c0*/  FMUL R9, R128, R23 ;  /* 0x0000001780097220 */ /* 0x001fc40000400000 */
[----:B------:R-:W-:Y:S01]  /*84d0*/  @P3 STG.E desc[UR50][R4.64+0x324], R125 ;  /* 0x0003247d04003986 */ /* 0x000fe2000c101932 */
[C---:B------:R-:W-:Y:S02]  /*84e0*/  ISETP.GT.AND P3, PT, R2.reuse, RZ, P5 ;  /* 0x000000ff0200720c */ /* 0x040fe40002f64270 */
[----:B------:R-:W-:-:S03]  /*84f0*/  ISETP.GT.AND P1, PT, R2, 0x8, P1 ;  /* 0x000000080200780c */ /* 0x000fc60000f24270 */
[----:B------:R0:W-:Y:S01]  /*8500*/  @P2 STG.E desc[UR50][R6.64+0x320], R11 ;  /* 0x0003200b06002986 */ /* 0x0001e2000c101932 */
[----:B------:R-:W-:Y:S01]  /*8510*/  ISETP.GT.AND P2, PT, R2, 0x8, P5 ;  /* 0x000000080200780c */ /* 0x000fe20002f44270 */
[----:B-1----:R-:W-:Y:S02]  /*8520*/  FMUL R3, R130, R23 ;  /* 0x0000001782037220 */ /* 0x002fe40000400000 */
[----:B------:R-:W-:Y:S01]  /*8530*/  @P0 STG.E desc[UR50][R6.64+0x324], R127 ;  /* 0x0003247f06000986 */ /* 0x000fe2000c101932 */
[----:B------:R-:W-:-:S03]  /*8540*/  ISETP.GT.AND P0, PT, R0, 0xd9, PT ;  /* 0x000000d90000780c */ /* 0x000fc60003f04270 */
[----:B------:R1:W-:Y:S01]  /*8550*/  @P4 STG.E desc[UR50][R4.64+0x340], R9 ;  /* 0x0003400904004986 */ /* 0x0003e2000c101932 */
[C---:B------:R-:W-:Y:S02]  /*8560*/  ISETP.GT.AND P4, PT, R2.reuse, RZ, P6 ;  /* 0x000000ff0200720c */ /* 0x040fe40003784270 */
[C---:B------:R-:W-:Y:S01]  /*8570*/  ISETP.GT.AND P6, PT, R2.reuse, 0x8, P6 ;  /* 0x000000080200780c */ /* 0x040fe200037c4270 */
[----:B------:R-:W-:Y:S01]  /*8580*/  @P3 STG.E desc[UR50][R4.64+0x344], R129 ;  /* 0x0003448104003986 */ /* 0x000fe2000c101932 */
[----:B------:R-:W-:Y:S01]  /*8590*/  ISETP.GT.AND P3, PT, R2, RZ, P0 ;  /* 0x000000ff0200720c */ /* 0x000fe20000764270 */
[-C--:B0-----:R-:W-:Y:S02]  /*85a0*/  FMUL R11, R134, R23.reuse ;  /* 0x00000017860b7220 */ /* 0x081fe40000400000 */
[----:B------:R0:W-:Y:S01]  /*85b0*/  @P1 STG.E desc[UR50][R6.64+0x340], R3 ;  /* 0x0003400306001986 */ /* 0x0001e2000c101932 */
[----:B------:R-:W-:Y:S01]  /*85c0*/  ISETP.GT.AND P1, PT, R2, 0x8, P0 ;  /* 0x000000080200780c */ /* 0x000fe20000724270 */
[----:B-1----:R-:W-:-:S02]  /*85d0*/  FMUL R9, R132, R23 ;  /* 0x0000001784097220 */ /* 0x002fc40000400000 */
[----:B------:R-:W-:Y:S01]  /*85e0*/  @P2 STG.E desc[UR50][R6.64+0x344], R131 ;  /* 0x0003448306002986 */ /* 0x000fe2000c101932 */
[----:B------:R-:W-:-:S03]  /*85f0*/  ISETP.GT.AND P2, PT, R0, 0xe0, PT ;  /* 0x000000e00000780c */ /* 0x000fc60003f44270 */
[----:B------:R1:W-:Y:S01]  /*8600*/  @P4 STG.E desc[UR50][R4.64+0x360], R9 ;  /* 0x0003600904004986 */ /* 0x0003e2000c101932 */
[----:B------:R-:W-:Y:S02]  /*8610*/  ISETP.GT.AND P5, PT, R2, RZ, P2 ;  /* 0x000000ff0200720c */ /* 0x000fe400017a4270 */
[----:B------:R-:W-:Y:S01]  /*8620*/  ISETP.GT.AND P4, PT, R0, 0xe1, PT ;  /* 0x000000e10000780c */ /* 0x000fe20003f84270 */
[----:B0-----:R-:W-:Y:S01]  /*8630*/  FMUL R3, R136, R23 ;  /* 0x0000001788037220 */ /* 0x001fe20000400000 */
[----:B------:R-:W-:Y:S01]  /*8640*/  @P3 STG.E desc[UR50][R4.64+0x364], R133 ;  /* 0x0003648504003986 */ /* 0x000fe2000c101932 */
[C---:B------:R-:W-:Y:S02]  /*8650*/  ISETP.GT.AND P2, PT, R2.reuse, 0x8, P2 ;  /* 0x000000080200780c */ /* 0x040fe40001744270 */
[----:B------:R-:W-:Y:S01]  /*8660*/  ISETP.GT.AND P0, PT, R2, RZ, P4 ;  /* 0x000000ff0200720c */ /* 0x000fe20002704270 */
[----:B------:R0:W-:Y:S01]  /*8670*/  @P6 STG.E desc[UR50][R6.64+0x360], R11 ;  /* 0x0003600b06006986 */ /* 0x0001e2000c101932 */
[----:B------:R-:W-:-:S02]  /*8680*/  ISETP.GT.AND P3, PT, R0, 0xe8, PT ;  /* 0x000000e80000780c */ /* 0x000fc40003f64270 */
[C---:B------:R-:W-:Y:S01]  /*8690*/  ISETP.GT.AND P4, PT, R2.reuse, 0x8, P4 ;  /* 0x000000080200780c */ /* 0x040fe20002784270 */
[----:B------:R-:W-:Y:S01]  /*86a0*/  @P1 STG.E desc[UR50][R6.64+0x364], R135 ;  /* 0x0003648706001986 */ /* 0x000fe2000c101932 */
[----:B------:R-:W-:Y:S01]  /*86b0*/  ISETP.GT.AND P1, PT, R2, RZ, P3 ;  /* 0x000000ff0200720c */ /* 0x000fe20001f24270 */
[----:B-1----:R-:W-:Y:S01]  /*86c0*/  FMUL R9, R138, R23 ;  /* 0x000000178a097220 */ /* 0x002fe20000400000 */
[----:B------:R-:W-:Y:S01]  /*86d0*/  ISETP.GT.AND P3, PT, R2, 0x8, P3 ;  /* 0x000000080200780c */ /* 0x000fe20001f64270 */
[----:B------:R1:W-:Y:S01]  /*86e0*/  @P5 STG.E desc[UR50][R4.64+0x380], R3 ;  /* 0x0003800304005986 */ /* 0x0003e2000c101932 */
[----:B------:R-:W-:-:S03]  /*86f0*/  ISETP.GT.AND P5, PT, R0, 0xe9, PT ;  /* 0x000000e90000780c */ /* 0x000fc60003fa4270 */
        /* <DEDUP_REMOVED lines=8> */
[----:B------:R-:W-:Y:S02]  /*8780*/  ISETP.GT.AND P4, PT, R0, 0xf1, PT ;  /* 0x000000f10000780c */ /* 0x000fe40003f84270 */
[C---:B------:R-:W-:Y:S01]  /*8790*/  ISETP.GT.AND P6, PT, R2.reuse, RZ, P2 ;  /* 0x000000ff0200720c */ /* 0x040fe200017c4270 */
[----:B------:R-:W-:Y:S01]  /*87a0*/  @P1 STG.E desc[UR50][R4.64+0x3a0], R3 ;  /* 0x0003a00304001986 */ /* 0x000fe2000c101932 */
[----:B------:R-:W-:Y:S01]  /*87b0*/  ISETP.GT.AND P2, PT, R2, 0x8, P2 ;  /* 0x000000080200780c */ /* 0x000fe20001744270 */
[----:B0-----:R-:W-:-:S02]  /*87c0*/  FMUL R9, R142, R23 ;  /* 0x000000178e097220 */ /* 0x001fc40000400000 */
[----:B------:R-:W-:Y:S01]  /*87d0*/  @P0 STG.E desc[UR50][R4.64+0x3a4], R141 ;  /* 0x0003a48d04000986 */ /* 0x000fe2000c101932 */
[C---:B------:R-:W-:Y:S02]  /*87e0*/  ISETP.GT.AND P0, PT, R0.reuse, 0xf9, PT ;  /* 0x000000f90000780c */ /* 0x040fe40003f04270 */
[----:B------:R-:W-:Y:S01]  /*87f0*/  ISETP.GT.AND P1, PT, R0, 0xf8, PT ;  /* 0x000000f80000780c */ /* 0x000fe20003f24270 */
[----:B------:R0:W-:Y:S01]  /*8800*/  @P3 STG.E desc[UR50][R6.64+0x3a0], R9 ;  /* 0x0003a00906003986 */ /* 0x0001e2000c101932 */
[C---:B------:R-:W-:Y:S02]  /*8810*/  ISETP.GT.AND P3, PT, R2.reuse, RZ, P4 ;  /* 0x000000ff0200720c */ /* 0x040fe40002764270 */
[C---:B------:R-:W-:Y:S01]  /*8820*/  ISETP.GT.AND P4, PT, R2.reuse, 0x8, P4 ;  /* 0x000000080200780c */ /* 0x040fe20002784270 */
[----:B------:R-:W-:Y:S01]  /*8830*/  @P5 STG.E desc[UR50][R6.64+0x3a4], R143 ;  /* 0x0003a48f06005986 */ /* 0x000fe2000c101932 */
[C---:B------:R-:W-:Y:S02]  /*8840*/  ISETP.GT.AND P5, PT, R2.reuse, RZ, P0 ;  /* 0x000000ff0200720c */ /* 0x040fe400007a4270 */
[C---:B------:R-:W-:Y:S01]  /*8850*/  ISETP.GT.AND P0, PT, R2.reuse, 0x8, P0 ;  /* 0x000000080200780c */ /* 0x040fe20000704270 */
[----:B------:R1:W-:Y:S01]  /*8860*/  @P6 STG.E desc[UR50][R4.64+0x3c0], R11 ;  /* 0x0003c00b04006986 */ /* 0x0003e2000c101932 */
[----:B------:R-:W-:-:S02]  /*8870*/  ISETP.GT.AND P6, PT, R2, RZ, P1 ;  /* 0x000000ff0200720c */ /* 0x000fc40000fc4270 */
[----:B------:R-:W-:Y:S01]  /*8880*/  ISETP.GT.AND P1, PT, R2, 0x8, P1 ;  /* 0x000000080200780c */ /* 0x000fe20000f24270 */
[-C--:B0-----:R-:W-:Y:S02]  /*8890*/  FMUL R9, R146, R23.reuse ;  /* 0x0000001792097220 */ /* 0x081fe40000400000 */
[----:B------:R-:W-:Y:S02]  /*88a0*/  @P3 IMAD.MOV.U32 R2, RZ, RZ, R4 ;  /* 0x000000ffff023224 */ /* 0x000fe400078e0004 */
[----:B------:R-:W-:Y:S02]  /*88b0*/  @P3 IMAD.MOV.U32 R3, RZ, RZ, R5 ;  /* 0x000000ffff033224 */ /* 0x000fe400078e0005 */
[----:B-1----:R-:W-:-:S03]  /*88c0*/  FMUL R11, R148, R23 ;  /* 0x00000017940b7220 */ /* 0x002fc60000400000 */
[----:B------:R0:W-:Y:S02]  /*88d0*/  @P3 STG.E desc[UR50][R2.64+0x3c4], R145 ;  /* 0x0003c49102003986 */ /* 0x0001e4000c101932 */
[----:B0-----:R-:W-:Y:S02]  /*88e0*/  @P2 IMAD.MOV.U32 R2, RZ, RZ, R6 ;  /* 0x000000ffff022224 */ /* 0x001fe400078e0006 */
[----:B------:R-:W-:-:S05]  /*88f0*/  @P2 IMAD.MOV.U32 R3, RZ, RZ, R7 ;  /* 0x000000ffff032224 */ /* 0x000fca00078e0007 */
[----:B------:R0:W-:Y:S02]  /*8900*/  @P2 STG.E desc[UR50][R2.64+0x3c0], R9 ;  /* 0x0003c00902002986 */ /* 0x0001e4000c101932 */
[----:B0-----:R-:W-:Y:S02]  /*8910*/  @P4 IMAD.MOV.U32 R2, RZ, RZ, R6 ;  /* 0x000000ffff024224 */ /* 0x001fe400078e0006 */
[----:B------:R-:W-:-:S05]  /*8920*/  @P4 IMAD.MOV.U32 R3, RZ, RZ, R7 ;  /* 0x000000ffff034224 */ /* 0x000fca00078e0007 */
[----:B------:R0:W-:Y:S02]  /*8930*/  @P4 STG.E desc[UR50][R2.64+0x3c4], R147 ;  /* 0x0003c49302004986 */ /* 0x0001e4000c101932 */
[----:B0-----:R-:W-:Y:S02]  /*8940*/  @P6 IMAD.MOV.U32 R2, RZ, RZ, R4 ;  /* 0x000000ffff026224 */ /* 0x001fe400078e0004 */
[----:B------:R-:W-:-:S05]  /*8950*/  @P6 IMAD.MOV.U32 R3, RZ, RZ, R5 ;  /* 0x000000ffff036224 */ /* 0x000fca00078e0005 */
[----:B------:R0:W-:Y:S04]  /*8960*/  @P6 STG.E desc[UR50][R2.64+0x3e0], R11 ;  /* 0x0003e00b02006986 */ /* 0x0001e8000c101932 */
[----:B------:R1:W-:Y:S01]  /*8970*/  @P5 STG.E desc[UR50][R4.64+0x3e4], R149 ;  /* 0x0003e49504005986 */ /* 0x0003e2000c101932 */
[----:B0-----:R-:W-:Y:S02]  /*8980*/  @P1 IMAD.MOV.U32 R2, RZ, RZ, R6 ;  /* 0x000000ffff021224 */ /* 0x001fe400078e0006 */
[----:B------:R-:W-:-:S05]  /*8990*/  @P1 IMAD.MOV.U32 R3, RZ, RZ, R7 ;  /* 0x000000ffff031224 */ /* 0x000fca00078e0007 */
[----:B------:R1:W-:Y:S04]  /*89a0*/  @P1 STG.E desc[UR50][R2.64+0x3e0], R13 ;  /* 0x0003e00d02001986 */ /* 0x0003e8000c101932 */
[----:B------:R1:W-:Y:S02]  /*89b0*/  @P0 STG.E desc[UR50][R6.64+0x3e4], R151 ;  /* 0x0003e49706000986 */ /* 0x0003e4000c101932 */
.L_x_285:
[----:B------:R-:W-:Y:S05]  /*89c0*/  BSYNC B0 ;  /* 0x0000000000007941 */ /* 0x000fea0003800000 */
.L_x_31:
[----:B01----:R-:W-:Y:S01]  /*89d0*/  IMAD.U32 R2, RZ, RZ, UR38 ;  /* 0x00000026ff027e24 */ /* 0x003fe2000f8e00ff */
[----:B------:R-:W-:Y:S01]  /*89e0*/  ULDC.64 UR4, c[0x0][0x650] ;  /* 0x0001940000047ab9 */ /* 0x000fe20000000a00 */
[----:B------:R-:W-:Y:S01]  /*89f0*/  IMAD.U32 R0, RZ, RZ, UR41 ;  /* 0x00000029ff007e24 */ /* 0x000fe2000f8e00ff */
[----:B------:R0:W-:Y:S01]  /*8a00*/  SYNCS.ARRIVE.TRANS64.A1T0 RZ, [R158+UR46], RZ ;  /* 0x000000ff9eff79a7 */ /* 0x0001e2000810002e */
[----:B------:R-:W-:Y:S01]  /*8a10*/  IMAD.U32 R3, RZ, RZ, UR39 ;  /* 0x00000027ff037e24 */ /* 0x000fe2000f8e00ff */
[C---:B------:R-:W-:Y:S01]  /*8a20*/  LEA R16, P0, R2.reuse, R16, 0x1 ;  /* 0x0000001002107211 */ /* 0x040fe200078008ff */
[----:B------:R-:W-:Y:S02]  /*8a30*/  IMAD.MOV.U32 R18, RZ, RZ, -0x1 ;  /* 0xffffffffff127424 */ /* 0x000fe400078e00ff */
[----:B------:R-:W-:Y:S01]  /*8a40*/  IMAD.MOV.U32 R19, RZ, RZ, -0x1 ;  /* 0xffffffffff137424 */ /* 0x000fe200078e00ff */
[----:B------:R-:W-:Y:S01]  /*8a50*/  LEA.HI.X R17, R2, R17, R0, 0x1, P0 ;  /* 0x0000001102117211 */ /* 0x000fe200000f0c00 */
[----:B------:R-:W-:Y:S01]  /*8a60*/  IMAD.MOV.U32 R2, RZ, RZ, -0x1 ;  /* 0xffffffffff027424 */ /* 0x000fe200078e00ff */
[----:B------:R-:W-:-:S02]  /*8a70*/  ISETP.GE.U32.AND P0, PT, R16, UR4, PT ;  /* 0x0000000410007c0c */ /* 0x000fc4000bf06070 */
[----:B------:R-:W-:Y:S02]  /*8a80*/  PRMT R0, RZ, 0x7610, R0 ;  /* 0x00007610ff007816 */ /* 0x000fe40000000000 */
[----:B------:R-:W-:-:S13]  /*8a90*/  ISETP.GE.U32.AND.EX P0, PT, R17, UR5, PT, P0 ;  /* 0x0000000511007c0c */ /* 0x000fda000bf06100 */
[----:B0-----:R-:W-:Y:S05]  /*8aa0*/  @P0 BRA `(.L_x_286) ;  /* 0x00000004008c0947 */ /* 0x001fea0003800000 */
[----:B------:R-:W0:Y:S01]  /*8ab0*/  S2UR UR7, SR_CTAID.X ;  /* 0x00000000000779c3 */ /* 0x000e220000002500 */
[----:B------:R-:W-:Y:S01]  /*8ac0*/  ULDC.64 UR4, c[0x0][0x628] ;  /* 0x00018a0000047ab9 */ /* 0x000fe20000000a00 */
[----:B------:R-:W-:Y:S01]  /*8ad0*/  ULDC UR6, c[0x0][0x150] ;  /* 0x0000540000067ab9 */ /* 0x000fe20000000800 */
[----:B------:R-:W-:Y:S01]  /*8ae0*/  ISETP.NE.U32.AND P0, PT, RZ, UR4, PT ;  /* 0x00000004ff007c0c */ /* 0x000fe2000bf05070 */
[----:B------:R-:W-:Y:S01]  /*8af0*/  ULDC UR15, c[0x0][0x630] ;  /* 0x00018c00000f7ab9 */ /* 0x000fe20000000800 */
[C---:B------:R-:W-:Y:S01]  /*8b00*/  R2UR UR16, R16.reuse ;  /* 0x00000000101072ca */ /* 0x040fe200000e0000 */
[----:B------:R-:W-:Y:S01]  /*8b10*/  ULDC UR18, c[0x0][0x154] ;  /* 0x0000550000127ab9 */ /* 0x000fe20000000800 */
[----:B------:R-:W-:Y:S01]  /*8b20*/  ISETP.NE.AND.EX P0, PT, RZ, UR5, PT, P0 ;  /* 0x00000005ff007c0c */ /* 0x000fe2000bf05300 */
[----:B------:R-:W1:Y:S01]  /*8b30*/  S2UR UR19, SR_CTAID.Y ;  /* 0x00000000001379c3 */ /* 0x000e620000002600 */
[----:B------:R-:W-:Y:S02]  /*8b40*/  R2UR UR17, R17 ;  /* 0x00000000111172ca */ /* 0x000fe400000e0000 */
[----:B------:R-:W-:-:S02]  /*8b50*/  R2UR UR12, R16 ;  /* 0x00000000100c72ca */ /* 0x000fc400000e0000 */
[----:B------:R-:W-:Y:S02]  /*8b60*/  R2UR UR13, R17 ;  /* 0x00000000110d72ca */ /* 0x000fe400000e0000 */
[----:B0-----:R-:W-:-:S05]  /*8b70*/  I2FP.F32.U32 R0, UR7 ;  /* 0x0000000700007c45 */ /* 0x001fca0008201000 */
[----:B------:R-:W-:-:S04]  /*8b80*/  FMUL R0, R0, UR6 ;  /* 0x0000000600007c20 */ /* 0x000fc80008400000 */
[----:B------:R0:W0:Y:S01]  /*8b90*/  F2I.U32.TRUNC.NTZ R2, R0 ;  /* 0x0000000000027305 */ /* 0x000022000020f000 */
[----:B-1----:R-:W-:Y:S05]  /*8ba0*/  @!P0 BRA `(.L_x_287) ;  /* 0x0000000000308947 */ /* 0x002fea0003800000 */
        /* <DEDUP_REMOVED lines=12> */
.L_x_287:
[----:B------:R-:W-:Y:S01]  /*8c70*/  USHF.R.U64 UR6, UR12, UR15, UR13 ;  /* 0x0000000f0c067299 */ /* 0x000fe2000800120d */
[----:B0-----:R-:W-:Y:S01]  /*8c80*/  I2FP.F32.U32 R0, UR19 ;  /* 0x0000001300007c45 */ /* 0x001fe20008201000 */
[----:B------:R-:W-:Y:S01]  /*8c90*/  USHF.R.U32.HI UR4, URZ, UR15, UR13 ;  /* 0x0000000f3f047299 */ /* 0x000fe2000801160d */
[----:B------:R-:W-:Y:S01]  /*8ca0*/  R2UR UR14, R2 ;  /* 0x00000000020e72ca */ /* 0x000fe200000e0000 */
[----:B------:R-:W-:Y:S02]  /*8cb0*/  UIADD3 UR9, UP0, URZ, -UR6, URZ ;  /* 0x800000063f097290 */ /* 0x000fe4000ff1e03f */
[----:B------:R-:W-:Y:S01]  /*8cc0*/  FMUL R0, R0, UR18 ;  /* 0x0000001200007c20 */ /* 0x000fe20008400000 */
[----:B------:R-:W-:Y:S01]  /*8cd0*/  ULDC.64 UR12, c[0x0][0x620] ;  /* 0x00018800000c7ab9 */ /* 0x000fe20000000a00 */
[----:B------:R-:W-:Y:S01]  /*8ce0*/  UIADD3.X UR4, URZ, ~UR4, URZ, UP0, !UPT ;  /* 0x800000043f047290 */ /* 0x000fe200087fe43f */
[----:B------:R-:W-:Y:S01]  /*8cf0*/  UMOV UR10, UR16 ;  /* 0x00000010000a7c82 */ /* 0x000fe20008000000 */
[----:B------:R-:W-:-:S02]  /*8d00*/  UMOV UR11, UR17 ;  /* 0x00000011000b7c82 */ /* 0x000fc40008000000 */
[----:B------:R-:W0:Y:S01]  /*8d10*/  F2I.U32.TRUNC.NTZ R0, R0 ;  /* 0x0000000000007305 */ /* 0x000e22000020f000 */
[----:B------:R-:W-:Y:S02]  /*8d20*/  UIMAD UR4, UR4, UR12, URZ ;  /* 0x0000000c040472a4 */ /* 0x000fe4000f8e023f */
        /* <DEDUP_REMOVED lines=9> */
[----:B------:R-:W-:Y:S01]  /*8dc0*/  USHF.R.U64 UR12, UR10, UR13, UR11 ;  /* 0x0000000d0a0c7299 */ /* 0x000fe2000800120b */
[----:B0-----:R-:W-:Y:S01]  /*8dd0*/  R2UR UR16, R0 ;  /* 0x00000000001072ca */ /* 0x001fe200000e0000 */
[----:B------:R-:W-:Y:S01]  /*8de0*/  USHF.R.U32.HI UR10, URZ, UR13, UR11 ;  /* 0x0000000d3f0a7299 */ /* 0x000fe2000801160b */
[----:B------:R-:W-:Y:S01]  /*8df0*/  ISETP.NE.AND.EX P0, PT, RZ, UR5, PT, P0 ;  /* 0x00000005ff007c0c */ /* 0x000fe2000bf05300 */
[----:B------:R-:W-:Y:S01]  /*8e00*/  ULDC UR17, c[0x0][0x608] ;  /* 0x0001820000117ab9 */ /* 0x000fe20000000800 */
[----:B------:R-:W-:-:S02]  /*8e10*/  ULOP3.LUT UR23, URZ, UR18, URZ, 0x33, !UPT ;  /* 0x000000123f177292 */ /* 0x000fc4000f8e333f */
[----:B------:R-:W-:Y:S02]  /*8e20*/  USHF.R.U64 UR18, UR12, UR17, UR10 ;  /* 0x000000110c127299 */ /* 0x000fe4000800120a */
[----:B------:R-:W-:Y:S01]  /*8e30*/  USHF.R.U32.HI UR10, URZ, UR17, UR10 ;  /* 0x000000113f0a7299 */ /* 0x000fe2000801160a */
[----:B------:R-:W-:Y:S01]  /*8e40*/  UMOV UR20, 0x1 ;  /* 0x0000000100147882 */ /* 0x000fe20000000000 */
[----:B------:R-:W-:Y:S02]  /*8e50*/  UIADD3 UR14, -UR14, URZ, URZ ;  /* 0x0000003f0e0e7290 */ /* 0x000fe4000fffe13f */
[----:B------:R-:W-:Y:S02]  /*8e60*/  USHF.L.U32 UR13, UR20, UR22, URZ ;  /* 0x00000016140d7299 */ /* 0x000fe4000800063f */
[----:B------:R-:W-:Y:S01]  /*8e70*/  USHF.R.U64 UR20, UR18, UR22, UR10 ;  /* 0x0000001612147299 */ /* 0x000fe2000800120a */
[----:B------:R-:W-:Y:S01]  /*8e80*/  ULDC UR15, c[0x0][0x144] ;  /* 0x00005100000f7ab9 */ /* 0x000fe20000000800 */
[----:B------:R-:W-:Y:S01]  /*8e90*/  ULDC UR8, c[0x0][0x600] ;  /* 0x0001800000087ab9 */ /* 0x000fe20000000800 */
[----:B------:R-:W-:-:S02]  /*8ea0*/  UIADD3 UR21, -UR16, URZ, URZ ;  /* 0x0000003f10157290 */ /* 0x000fc4000fffe13f */
[----:B------:R-:W-:Y:S02]  /*8eb0*/  USHF.R.U32.HI UR17, URZ, UR22, UR10 ;  /* 0x000000163f117299 */ /* 0x000fe4000801160a */
[----:B------:R-:W-:Y:S02]  /*8ec0*/  UIADD3 UR9, UR8, -0x1, URZ ;  /* 0xffffffff08097890 */ /* 0x000fe4000fffe03f */
        /* <DEDUP_REMOVED lines=16> */
.L_x_288:
[----:B------:R-:W-:Y:S01]  /*8fd0*/  UISETP.NE.AND UP0, UPT, UR40, URZ, UPT ;  /* 0x0000003f2800728c */ /* 0x000fe2000bf05270 */
[----:B------:R-:W-:Y:S01]  /*8fe0*/  IMAD.MOV.U32 R0, RZ, RZ, 0x1 ;  /* 0x00000001ff007424 */ /* 0x000fe200078e00ff */
[----:B------:R-:W-:Y:S01]  /*8ff0*/  USHF.R.U64 UR4, UR16, UR24, UR17 ;  /* 0x0000001810047299 */ /* 0x000fe20008001211 */
[----:B------:R-:W-:Y:S01]  /*9000*/  IMAD.U32 R19, RZ, RZ, UR6 ;  /* 0x00000006ff137e24 */ /* 0x000fe2000f8e00ff */
[----:B------:R-:W-:Y:S02]  /*9010*/  ULOP3.LUT UR18, UR18, UR23, URZ, 0xc0, !UPT ;  /* 0x0000001712127292 */ /* 0x000fe4000f8ec03f */
[----:B------:R-:W-:Y:S02]  /*9020*/  UIADD3 UR5, -UR4, URZ, URZ ;  /* 0x0000003f04057290 */ /* 0x000fe4000fffe13f */
[----:B------:R-:W-:Y:S02]  /*9030*/  ULOP3.LUT UR9, UR12, UR9, URZ, 0xc0, !UPT ;  /* 0x000000090c097292 */ /* 0x000fe4000f8ec03f */
[----:B------:R-:W-:-:S02]  /*9040*/  UIMAD UR4, UR13, UR4, UR18 ;  /* 0x000000040d0472a4 */ /* 0x000fc4000f8e0212 */
[----:B------:R-:W-:Y:S02]  /*9050*/  @UP0 UIMAD UR22, UR26, UR21, UR19 ;  /* 0x000000151a1602a4 */ /* 0x000fe4000f8e0213 */
[----:B------:R-:W-:Y:S01]  /*9060*/  UIMAD UR5, UR5, UR25, UR20 ;  /* 0x00000019050572a4 */ /* 0x000fe2000f8e0214 */
[----:B------:R-:W-:Y:S02]  /*9070*/  ULDC UR7, c[0x0][0x610] ;  /* 0x0001840000077ab9 */ /* 0x000fe40000000800 */
[----:B------:R-:W-:Y:S02]  /*9080*/  UIMAD UR4, UR4, UR7, UR22 ;  /* 0x00000007040472a4 */ /* 0x000fe4000f8e0216 */
[----:B------:R-:W-:-:S04]  /*9090*/  UIMAD UR5, UR5, UR8, UR9 ;  /* 0x00000008050572a4 */ /* 0x000fc8000f8e0209 */
[----:B------:R-:W-:Y:S02]  /*90a0*/  USEL UR7, UR5, UR4, !UP0 ;  /* 0x0000000405077287 */ /* 0x000fe4000c000000 */
[----:B------:R-:W-:-:S04]  /*90b0*/  USEL UR4, UR4, UR5, !UP0 ;  /* 0x0000000504047287 */ /* 0x000fc8000c000000 */
[----:B------:R-:W-:Y:S02]  /*90c0*/  IMAD.U32 R2, RZ, RZ, UR7 ;  /* 0x00000007ff027e24 */ /* 0x000fe4000f8e00ff */
[----:B------:R-:W-:-:S07]  /*90d0*/  IMAD.U32 R18, RZ, RZ, UR4 ;  /* 0x00000004ff127e24 */ /* 0x000fce000f8e00ff */
.L_x_286:
[----:B------:R-:W-:Y:S02]  /*90e0*/  LOP3.LUT P0, RZ, R0, 0xff, RZ, 0xc0, !PT ;  /* 0x000000ff00ff7812 */ /* 0x000fe4000780c0ff */
[----:B------:R-:W-:-:S11]  /*90f0*/  LOP3.LUT R168, R168, 0x1, RZ, 0x3c, !PT ;  /* 0x00000001a8a87812 */ /* 0x000fd600078e3cff */
[----:B------:R-:W-:Y:S05]  /*9100*/  @P0 BRA `(.L_x_289) ;  /* 0xffffff8000fc0947 */ /* 0x000fea000383ffff */
[----:B------:R-:W-:Y:S05]  /*9110*/  EXIT ;  /* 0x000000000000794d */ /* 0x000fea0003800000 */
.L_x_12:
[----:B------:R-:W-:-:S08]  /*9120*/  ISETP.NE.AND P0, PT, RZ, UR8, PT ;  /* 0x00000008ff007c0c */ /* 0x000fd0000bf05270 */
[----:B-----5:R-:W0:-:S00]  /*9130*/  USETMAXREG.DEALLOC.CTAPOOL 0x28 ;  /* 0x00000028000079c8 */ /* 0x020e0000080e0500 */
[----:B------:R-:W-:Y:S05]  /*9140*/  @P0 EXIT ;  /* 0x000000000000094d */ /* 0x000fea0003800000 */
[----:B0-----:R-:W-:Y:S01]  /*9150*/  LOP3.LUT P0, RZ, R5, 0xff, RZ, 0xc0, !PT ;  /* 0x000000ff05ff7812 */ /* 0x001fe2000780c0ff */
[----:B------:R-:W-:Y:S02]  /*9160*/  IMAD.MOV.U32 R8, RZ, RZ, 0x1 ;  /* 0x00000001ff087424 */ /* 0x000fe400078e00ff */
[----:B------:R-:W-:-:S10]  /*9170*/  IMAD.MOV.U32 R0, RZ, RZ, RZ ;  /* 0x000000ffff007224 */ /* 0x000fd400078e00ff */
[----:B------:R-:W-:Y:S05]  /*9180*/  @!P0 BRA `(.L_x_290) ;  /* 0x0000000c00448947 */ /* 0x000fea0003800000 */
[----:B------:R-:W-:Y:S01]  /*9190*/  LOP3.LUT P0, RZ, R4, 0x1f, RZ, 0xc0, !PT ;  /* 0x0000001f04ff7812 */ /* 0x000fe2000780c0ff */
[----:B------:R-:W-:Y:S01]  /*91a0*/  ULDC UR5, c[0x0][0x658] ;  /* 0x0001960000057ab9 */ /* 0x000fe20000000800 */
[----:B------:R-:W-:Y:S01]  /*91b0*/  UMOV UR6, 0xffffffff ;  /* 0xffffffff00067882 */ /* 0x000fe20000000000 */
[----:B------:R-:W-:Y:S01]  /*91c0*/  BSSY B0, `(.L_x_290) ;  /* 0x00000cd000007945 */ /* 0x000fe20003800000 */
[----:B------:R-:W-:Y:S01]  /*91d0*/  USHF.L.U32 UR6, UR6, UR5, URZ ;  /* 0x0000000506067299 */ /* 0x000fe2000800063f */
[C---:B------:R-:W-:Y:S01]  /*91e0*/  ISETP.NE.AND P3, PT, R3.reuse, RZ, PT ;  /* 0x000000ff0300720c */ /* 0x040fe20003f65270 */
[----:B------:R-:W-:Y:S01]  /*91f0*/  IMAD.MOV.U32 R9, RZ, RZ, 0x1 ;  /* 0x00000001ff097424 */ /* 0x000fe200078e00ff */
[----:B------:R-:W-:Y:S01]  /*9200*/  ISETP.NE.OR P0, PT, R3, RZ, !P0 ;  /* 0x000000ff0300720c */ /* 0x000fe20004705670 */
[----:B------:R-:W-:Y:S01]  /*9210*/  IMAD.MOV.U32 R8, RZ, RZ, 0x1 ;  /* 0x00000001ff087424 */ /* 0x000fe200078e00ff */
[----:B------:R-:W-:Y:S01]  /*9220*/  ULDC UR4, c[0x0][0x600] ;  /* 0x0001800000047ab9 */ /* 0x000fe20000000800 */
[----:B------:R-:W-:Y:S01]  /*9230*/  IMAD.MOV.U32 R0, RZ, RZ, RZ ;  /* 0x000000ffff007224 */ /* 0x000fe200078e00ff */
[----:B------:R-:W-:Y:S01]  /*9240*/  UMOV UR7, 0x1 ;  /* 0x0000000100077882 */ /* 0x000fe20000000000 */
[----:B------:R-:W-:-:S02]  /*9250*/  UIADD3 UR21, UR37, 0x1, URZ ;  /* 0x0000000125157890 */ /* 0x000fc4000fffe03f */
[----:B------:R-:W-:Y:S02]  /*9260*/  ULOP3.LUT UR13, UR42, 0x2, URZ, 0xfc, !UPT ;  /* 0x000000022a0d7892 */ /* 0x000fe4000f8efc3f */
[----:B------:R-:W-:Y:S02]  /*9270*/  UIADD3 UR4, UR4, -0x1, URZ ;  /* 0xffffffff04047890 */ /* 0x000fe4000fffe03f */
[----:B------:R-:W-:Y:S02]  /*9280*/  USHF.L.U32 UR5, UR7, UR5, URZ ;  /* 0x0000000507057299 */ /* 0x000fe4000800063f */
[----:B------:R-:W-:Y:S01]  /*9290*/  ULOP3.LUT UR6, URZ, UR6, URZ, 0x33, !UPT ;  /* 0x000000063f067292 */ /* 0x000fe2000f8e333f */
[----:B------:R-:W-:-:S11]  /*92a0*/  ULDC.64 UR30, c[0x0][0x198] ;  /* 0x00006600001e7ab9 */ /* 0x000fd60000000a00 */
.L_x_302:
[----:B------:R-:W-:-:S03]  /*92b0*/  UMOV UR7, 0xffffffff ;  /* 0xffffffff00077882 */ /* 0x000fc60000000000 */
[----:B------:R-:W-:Y:S05]  /*92c0*/  BRA.DIV UR7, `(.L_x_291) ;  /* 0x0000000e07c47947 */ /* 0x000fea000b800000 */
[----:B------:R-:W-:-:S13]  /*92d0*/  ELECT P6, URZ, PT ;  /* 0x00000000003f782f */ /* 0x000fda00038c0000 */
.L_x_313:
[----:B------:R-:W0:Y:S01]  /*92e0*/  LDC R3, c[0x0][0x28c] ;  /* 0x0000a300ff037b82 */ /* 0x000e220000000800 */
[----:B------:R-:W-:Y:S01]  /*92f0*/  BSSY B1, `(.L_x_292) ;  /* 0x0000044000017945 */ /* 0x000fe20003800000 */
[----:B0-----:R-:W-:-:S13]  /*9300*/  ISETP.LT.OR P6, PT, R3, 0x1, !P6 ;  /* 0x000000010300780c */ /* 0x001fda00077c1670 */
[----:B------:R-:W-:Y:S05]  /*9310*/  @P6 BRA `(.L_x_293) ;  /* 0x0000000400046947 */ /* 0x000fea0003800000 */
[----:B------:R-:W-:Y:S02]  /*9320*/  IMAD.SHL.U32 R6, R2, 0x100, RZ ;  /* 0x0000010002067824 */ /* 0x000fe400078e00ff */
[----:B------:R-:W-:Y:S02]  /*9330*/  IMAD.SHL.U32 R18, R18, 0x40, RZ ;  /* 0x0000004012127824 */ /* 0x000fe400078e00ff */
[----:B------:R-:W-:Y:S02]  /*9340*/  IMAD.MOV.U32 R11, RZ, RZ, RZ ;  /* 0x000000ffff0b7224 */ /* 0x000fe400078e00ff */
[----:B------:R-:W-:Y:S02]  /*9350*/  IMAD.U32 R12, RZ, RZ, UR21 ;  /* 0x00000015ff0c7e24 */ /* 0x000fe4000f8e00ff */
[----:B------:R-:W-:Y:S02]  /*9360*/  IMAD.MOV.U32 R2, RZ, RZ, R8 ;  /* 0x000000ffff027224 */ /* 0x000fe400078e0008 */
[----:B------:R-:W-:-:S07]  /*9370*/  IMAD.MOV.U32 R3, RZ, RZ, R0 ;  /* 0x000000ffff037224 */ /* 0x000fce00078e0000 */
.L_x_297:
[----:B------:R-:W0:Y:S01]  /*9380*/  S2R R5, SR_CgaCtaId ;  /* 0x0000000000057919 */ /* 0x000e220000008800 */
[----:B------:R-:W-:-:S04]  /*9390*/  MOV R4, 0x400 ;  /* 0x0000040000047802 */ /* 0x000fc80000000f00 */
[----:B0-----:R-:W-:Y:S02]  /*93a0*/  LEA R10, R5, R4, 0x18 ;  /* 0x00000004050a7211 */ /* 0x001fe400078ec0ff */
[----:B------:R-:W-:Y:S01]  /*93b0*/  SHF.L.U32 R4, R2, 0x1f, RZ ;  /* 0x0000001f02047819 */ /* 0x000fe200000006ff */
[----:B------:R-:W0:Y:S02]  /*93c0*/  @!P3 LDC R5, c[0x0][0x500] ;  /* 0x00014000ff05bb82 */ /* 0x000e240000000800 */
[----:B------:R-:W-:-:S04]  /*93d0*/  IMAD R7, R3, 0x8, R10 ;  /* 0x0000000803077824 */ /* 0x000fc800078e020a */
[----:B------:R-:W1:Y:S02]  /*93e0*/  SYNCS.PHASECHK.TRANS64.TRYWAIT P1, [R7+URZ+0x10], R4 ;  /* 0x00001004070075a7 */ /* 0x000e64000802017f */
[----:B-1----:R-:W-:Y:S05]  /*93f0*/  @!P1 BRA `(.L_x_294) ;  /* 0x0000000c00989947 */ /* 0x002fea0003800000 */
.L_x_314:
[----:B------:R-:W-:Y:S01]  /*9400*/  UPRMT UR7, UR13, 0x9910, URZ ;  /* 0x000099100d077896 */ /* 0x000fe2000800003f */
[----:B0-----:R0:W-:Y:S03]  /*9410*/  @!P3 SYNCS.ARRIVE.TRANS64 RZ, [R7+URZ], R5 ;  /* 0x0000000507ffb9a7 */ /* 0x0011e6000800003f */
[----:B------:R-:W-:-:S06]  /*9420*/  UISETP.NE.AND UP0, UPT, UR7, 0x2, UPT ;  /* 0x000000020700788c */ /* 0x000fcc000bf05270 */
[----:B------:R-:W-:-:S13]  /*9430*/  PLOP3.LUT P1, PT, PT, PT, UP0, 0x80, 0x0 ;  /* 0x000000000000781c */ /* 0x000fda0003f2f008 */
[----:B0-----:R-:W-:Y:S05]  /*9440*/  @P1 BRA `(.L_x_295) ;  /* 0x0000000000041947 */ /* 0x001fea0003800000 */
[----:B------:R-:W-:Y:S01]  /*9450*/  BPT.TRAP 0x1 ;  /* 0x000000040000795c */ /* 0x000fe20000300000 */
.L_x_295:
[----:B------:R-:W-:Y:S05]  /*9460*/  @P0 BRA `(.L_x_296) ;  /* 0x0000000000040947 */ /* 0x000fea0003800000 */
[----:B------:R-:W-:Y:S01]  /*9470*/  BPT.TRAP 0x1 ;  /* 0x000000040000795c */ /* 0x000fe20000300000 */
.L_x_296:
[--C-:B-1----:R-:W-:Y:S01]  /*9480*/  IMAD R4, R3, 0x4000, R10.reuse ;  /* 0x0000400003047824 */ /* 0x102fe200078e020a */
[----:B------:R-:W-:Y:S01]  /*9490*/  R2UR UR34, R11 ;  /* 0x000000000b2272ca */ /* 0x000fe200000e0000 */
[----:B------:R-:W-:Y:S01]  /*94a0*/  IMAD R10, R3, 0x10000, R10 ;  /* 0x00010000030a7824 */ /* 0x000fe200078e020a */
[----:B------:R-:W-:Y:S01]  /*94b0*/  R2UR UR33, R7 ;  /* 0x00000000072172ca */ /* 0x000fe200000e0000 */
[----:B------:R-:W-:Y:S01]  /*94c0*/  VIADD R12, R12, 0xffffffff ;  /* 0xffffffff0c0c7836 */ /* 0x000fe20000000000 */
[----:B------:R-:W-:Y:S01]  /*94d0*/  R2UR UR24, R4 ;  /* 0x00000000041872ca */ /* 0x000fe200000e0000 */
[----:B------:R-:W-:Y:S01]  /*94e0*/  UIADD3 UR14, UP0, UR30, 0xf0, URZ ;  /* 0x000000f01e0e7890 */ /* 0x000fe2000ff1e03f */
[----:B------:R-:W-:Y:S01]  /*94f0*/  R2UR UR8, R10 ;  /* 0x000000000a0872ca */ /* 0x000fe200000e0000 */
[----:B------:R-:W-:Y:S01]  /*9500*/  UIADD3 UR44, UP1, UR30, 0x1f0, URZ ;  /* 0x000001f01e2c7890 */ /* 0x000fe2000ff3e03f */
[----:B------:R-:W-:Y:S01]  /*9510*/  R2UR UR36, R19 ;  /* 0x00000000132472ca */ /* 0x000fe200000e0000 */
[----:B------:R-:W-:Y:S01]  /*9520*/  UIADD3.X UR15, URZ, UR31, URZ, UP0, !UPT ;  /* 0x0000001f3f0f7290 */ /* 0x000fe200087fe43f */
[----:B------:R-:W-:Y:S01]  /*9530*/  R2UR UR35, R18 ;  /* 0x00000000122372ca */ /* 0x000fe200000e0000 */
[----:B------:R-:W-:Y:S01]  /*9540*/  UIADD3.X UR45, URZ, UR31, URZ, UP1, !UPT ;  /* 0x0000001f3f2d7290 */ /* 0x000fe20008ffe43f */
[----:B------:R-:W-:Y:S01]  /*9550*/  R2UR UR19, R6 ;  /* 0x00000000061372ca */ /* 0x000fe200000e0000 */
[----:B------:R-:W-:Y:S01]  /*9560*/  UIADD3 UR26, UR34, 0x20, URZ ;  /* 0x00000020221a7890 */ /* 0x000fe2000fffe03f */
[----:B------:R-:W-:Y:S01]  /*9570*/  ISETP.GT.AND P2, PT, R12, 0x1, PT ;  /* 0x000000010c00780c */ /* 0x000fe20003f44270 */
[----:B------:R-:W-:Y:S01]  /*9580*/  VIADD R3, R3, 0x1 ;  /* 0x0000000103037836 */ /* 0x000fe20000000000 */
[----:B------:R-:W-:Y:S01]  /*9590*/  UMOV UR22, 0x0 ;  /* 0x0000000000167882 */ /* 0x000fe20000000000 */
[----:B------:R-:W-:Y:S01]  /*95a0*/  UIADD3 UR32, UR24, 0x100, URZ ;  /* 0x0000010018207890 */ /* 0x000fe2000fffe03f */
[----:B------:R-:W-:Y:S01]  /*95b0*/  VIADD R11, R11, 0x40 ;  /* 0x000000400b0b7836 */ /* 0x000fe20000000000 */
[----:B------:R-:W-:Y:S01]  /*95c0*/  UIADD3 UR24, UR24, 0x2100, URZ ;  /* 0x0000210018187890 */ /* 0x000fe2000fffe03f */
[----:B------:R-:W-:Y:S01]  /*95d0*/  ISETP.NE.AND P1, PT, R3, 0x2, PT ;  /* 0x000000020300780c */ /* 0x000fe20003f25270 */
[----:B------:R-:W-:-:S02]  /*95e0*/  UIADD3 UR16, UR8, 0x8100, URZ ;  /* 0x0000810008107890 */ /* 0x000fc4000fffe03f */
[----:B------:R-:W-:Y:S01]  /*95f0*/  UIADD3 UR8, UR8, 0x10100, URZ ;  /* 0x0001010008087890 */ /* 0x000fe2000fffe03f */
[----:B------:R-:W-:Y:S01]  /*9600*/  SEL R5, RZ, 0x1, P1 ;  /* 0x00000001ff057807 */ /* 0x000fe20000800000 */
[----:B------:R-:W-:Y:S01]  /*9610*/  UMOV UR23, 0x10000000 ;  /* 0x1000000000177882 */ /* 0x000fe20000000000 */
[----:B------:R-:W-:Y:S01]  /*9620*/  UMOV UR25, UR33 ;  /* 0x0000002100197c82 */ /* 0x000fe20008000000 */
[----:B------:R-:W-:Y:S01]  /*9630*/  UMOV UR28, UR36 ;  /* 0x00000024001c7c82 */ /* 0x000fe20008000000 */
[----:B------:R-:W-:Y:S01]  /*9640*/  UMOV UR27, UR35 ;  /* 0x00000023001b7c82 */ /* 0x000fe20008000000 */
[----:B------:R-:W-:Y:S01]  /*9650*/  UMOV UR17, UR33 ;  /* 0x0000002100117c82 */ /* 0x000fe20008000000 */
[----:B------:R-:W-:Y:S01]  /*9660*/  UMOV UR18, UR34 ;  /* 0x0000002200127c82 */ /* 0x000fe20008000000 */
[----:B------:R-:W-:Y:S01]  /*9670*/  UMOV UR20, UR36 ;  /* 0x0000002400147c82 */ /* 0x000fe20008000000 */
[----:B------:R0:W-:Y:S01]  /*9680*/  UTMALDG.3D [UR32], [UR14], desc[UR22] ;  /* 0x000016200e0075b4 */ /* 0x0001e20008011000 */
[----:B------:R-:W-:Y:S01]  /*9690*/  UMOV UR9, UR33 ;  /* 0x0000002100097c82 */ /* 0x000fe20008000000 */
[----:B------:R-:W-:Y:S01]  /*96a0*/  UMOV UR11, UR19 ;  /* 0x00000013000b7c82 */ /* 0x000fe20008000000 */
[----:B------:R-:W-:Y:S01]  /*96b0*/  UMOV UR12, UR36 ;  /* 0x00000024000c7c82 */ /* 0x000fe20008000000 */
[----:B------:R-:W-:Y:S01]  /*96c0*/  UMOV UR10, UR26 ;  /* 0x0000001a000a7c82 */ /* 0x000fe20008000000 */
[----:B------:R-:W-:-:S02]  /*96d0*/  LOP3.LUT R2, R2, R5, RZ, 0x3c, !PT ;  /* 0x0000000502027212 */ /* 0x000fc400078e3cff */
[----:B------:R-:W-:Y:S01]  /*96e0*/  SEL R3, R3, RZ, P1 ;  /* 0x000000ff03037207 */ /* 0x000fe20000800000 */
[----:B------:R0:W-:Y:S01]  /*96f0*/  UTMALDG.3D [UR24], [UR14], desc[UR22] ;  /* 0x000016180e0075b4 */ /* 0x0001e20008011000 */
[----:B------:R0:W-:Y:S01]  /*9700*/  UTMALDG.3D [UR16], [UR44], desc[UR22] ;  /* 0x000016102c0075b4 */ /* 0x0001e20008011000 */
[----:B------:R0:W-:Y:S02]  /*9710*/  UTMALDG.3D [UR8], [UR44], desc[UR22] ;  /* 0x000016082c0075b4 */ /* 0x0001e40008011000 */
[----:B0-----:R-:W-:Y:S05]  /*9720*/  @P2 BRA `(.L_x_297) ;  /* 0xfffffffc00142947 */ /* 0x001fea000383ffff */
.L_x_293:
[----:B------:R-:W-:Y:S05]  /*9730*/  BSYNC B1 ;  /* 0x0000000000017941 */ /* 0x000fea0003800000 */
.L_x_292:
[----:B------:R-:W-:Y:S01]  /*9740*/  LOP3.LUT P4, RZ, R9, 0xff, RZ, 0xc0, !PT ;  /* 0x000000ff09ff7812 */ /* 0x000fe2000788c0ff */
[----:B------:R-:W-:Y:S01]  /*9750*/  VIADD R0, R0, UR37 ;  /* 0x0000002500007c36 */ /* 0x000fe20008000000 */
[----:B------:R-:W-:Y:S01]  /*9760*/  ULDC.64 UR8, c[0x0][0x650] ;  /* 0x0001940000087ab9 */ /* 0x000fe20000000a00 */
[----:B------:R-:W-:Y:S01]  /*9770*/  BSSY B1, `(.L_x_298) ;  /* 0x000006f000017945 */ /* 0x000fe20003800000 */
[----:B------:R-:W-:Y:S01]  /*9780*/  IMAD.MOV.U32 R18, RZ, RZ, -0x1 ;  /* 0xffffffffff127424 */ /* 0x000fe200078e00ff */
[----:B------:R-:W-:Y:S01]  /*9790*/  PRMT R9, RZ, 0x7610, R9 ;  /* 0x00007610ff097816 */ /* 0x000fe20000000009 */
[----:B------:R-:W-:Y:S01]  /*97a0*/  IMAD.MOV.U32 R19, RZ, RZ, -0x1 ;  /* 0xffffffffff137424 */ /* 0x000fe200078e00ff */
[C---:B------:R-:W-:Y:S02]  /*97b0*/  ISETP.GT.U32.AND P1, PT, R0.reuse, 0x1, PT ;  /* 0x000000010000780c */ /* 0x040fe40003f24070 */
[----:B------:R-:W-:Y:S02]  /*97c0*/  SHF.R.U32.HI R2, RZ, 0x1, R0 ;  /* 0x00000001ff027819 */ /* 0x000fe40000011600 */
[----:B------:R-:W-:-:S02]  /*97d0*/  LOP3.LUT R0, R0, 0x1, RZ, 0xc0, !PT ;  /* 0x0000000100007812 */ /* 0x000fc400078ec0ff */
[----:B------:R-:W0:Y:S01]  /*97e0*/  @P4 S2R R4, SR_CgaCtaId ;  /* 0x0000000000044919 */ /* 0x000e220000008800 */
[----:B------:R-:W-:Y:S02]  /*97f0*/  @P4 MOV R3, 0x400 ;  /* 0x0000040000034802 */ /* 0x000fe40000000f00 */
[----:B------:R-:W-:-:S04]  /*9800*/  LOP3.LUT R2, R2, 0x1, RZ, 0xc0, !PT ;  /* 0x0000000102027812 */ /* 0x000fc800078ec0ff */
[----:B------:R-:W-:Y:S02]  /*9810*/  ISETP.NE.U32.AND P2, PT, R2, 0x1, PT ;  /* 0x000000010200780c */ /* 0x000fe40003f45070 */
[----:B0-----:R-:W-:Y:S01]  /*9820*/  @P4 LEA R3, R4, R3, 0x18 ;  /* 0x0000000304034211 */ /* 0x001fe200078ec0ff */
[----:B------:R-:W-:-:S03]  /*9830*/  IMAD.U32 R4, RZ, RZ, UR37 ;  /* 0x00000025ff047e24 */ /* 0x000fc6000f8e00ff */
[----:B------:R0:W-:Y:S01]  /*9840*/  @P4 SYNCS.ARRIVE.TRANS64.A1T0 RZ, [R3+URZ+0x58], RZ ;  /* 0x000058ff03ff49a7 */ /* 0x0001e2000810003f */
[----:B------:R-:W-:Y:S02]  /*9850*/  IADD3 R16, P4, R16, UR38, RZ ;  /* 0x0000002610107c10 */ /* 0x000fe4000ff9e0ff */
[----:B------:R-:W-:Y:S02]  /*9860*/  ISETP.LT.U32.AND P1, PT, R4, 0x2, P1 ;  /* 0x000000020400780c */ /* 0x000fe40000f21070 */
[----:B------:R-:W-:Y:S02]  /*9870*/  IADD3.X R17, R17, UR41, RZ, P4, !PT ;  /* 0x0000002911117c10 */ /* 0x000fe4000a7fe4ff */
[----:B------:R-:W-:Y:S02]  /*9880*/  ISETP.GE.U32.AND P4, PT, R16, UR8, PT ;  /* 0x0000000810007c0c */ /* 0x000fe4000bf86070 */
[----:B0-----:R-:W-:Y:S02]  /*9890*/  SEL R3, RZ, 0x1, !P1 ;  /* 0x00000001ff037807 */ /* 0x001fe40004800000 */
[----:B------:R-:W-:-:S02]  /*98a0*/  ISETP.GE.U32.AND.EX P1, PT, R17, UR9, PT, P4 ;  /* 0x0000000911007c0c */ /* 0x000fc4000bf26140 */
[----:B------:R-:W-:-:S04]  /*98b0*/  ISETP.GT.U32.AND P2, PT, R4, 0x1, !P2 ;  /* 0x000000010400780c */ /* 0x000fc80005744070 */
[----:B------:R-:W-:-:S04]  /*98c0*/  SEL R2, RZ, 0x1, !P2 ;  /* 0x00000001ff027807 */ /* 0x000fc80005000000 */
[--C-:B------:R-:W-:Y:S01]  /*98d0*/  LOP3.LUT R8, R2, R8, R3.reuse, 0x96, !PT ;  /* 0x0000000802087212 */ /* 0x100fe200078e9603 */
[----:B------:R-:W-:Y:S01]  /*98e0*/  IMAD.MOV.U32 R2, RZ, RZ, -0x1 ;  /* 0xffffffffff027424 */ /* 0x000fe200078e00ff */
[----:B------:R-:W-:Y:S01]  /*98f0*/  PRMT R3, RZ, 0x7610, R3 ;  /* 0x00007610ff037816 */ /* 0x000fe20000000003 */
[----:B------:R-:W-:Y:S06]  /*9900*/  @P1 BRA `(.L_x_299) ;  /* 0x0000000400541947 */ /* 0x000fec0003800000 */
[----:B------:R-:W0:Y:S01]  /*9910*/  S2UR UR7, SR_CTAID.X ;  /* 0x00000000000779c3 */ /* 0x000e220000002500 */
[----:B------:R-:W-:Y:S01]  /*9920*/  ULDC.64 UR8, c[0x0][0x628] ;  /* 0x00018a0000087ab9 */ /* 0x000fe20000000a00 */
[----:B------:R-:W-:Y:S01]  /*9930*/  ULDC UR10, c[0x0][0x150] ;  /* 0x00005400000a7ab9 */ /* 0x000fe20000000800 */
[----:B------:R-:W-:Y:S01]  /*9940*/  ISETP.NE.U32.AND P1, PT, RZ, UR8, PT ;  /* 0x00000008ff007c0c */ /* 0x000fe2000bf25070 */
[----:B------:R-:W-:Y:S01]  /*9950*/  ULDC UR11, c[0x0][0x630] ;  /* 0x00018c00000b7ab9 */ /* 0x000fe20000000800 */
[----:B------:R-:W-:Y:S01]  /*9960*/  ULDC UR14, c[0x0][0x154] ;  /* 0x00005500000e7ab9 */ /* 0x000fe20000000800 */
[----:B------:R-:W-:Y:S01]  /*9970*/  IMAD.MOV.U32 R2, RZ, RZ, R16 ;  /* 0x000000ffff027224 */ /* 0x000fe200078e0010 */
[----:B------:R-:W-:Y:S01]  /*9980*/  ISETP.NE.AND.EX P1, PT, RZ, UR9, PT, P1 ;  /* 0x00000009ff007c0c */ /* 0x000fe2000bf25310 */
[----:B------:R-:W1:Y:S01]  /*9990*/  S2UR UR12, SR_CTAID.Y ;  /* 0x00000000000c79c3 */ /* 0x000e620000002600 */
[----:B0-----:R-:W-:-:S05]  /*99a0*/  I2FP.F32.U32 R3, UR7 ;  /* 0x0000000700037c45 */ /* 0x001fca0008201000 */
[----:B------:R-:W-:Y:S01]  /*99b0*/  FMUL R10, R3, UR10 ;  /* 0x0000000a030a7c20 */ /* 0x000fe20008400000 */
[----:B------:R-:W-:-:S05]  /*99c0*/  IMAD.MOV.U32 R3, RZ, RZ, R17 ;  /* 0x000000ffff037224 */ /* 0x000fca00078e0011 */
[----:B------:R-:W-:Y:S05]  /*99d0*/  @!P1 BRA `(.L_x_300) ;  /* 0x0000000000289947 */ /* 0x000fea0003800000 */
[----:B------:R-:W-:Y:S02]  /*99e0*/  ULDC UR10, c[0x0][0x634] ;  /* 0x00018d00000a7ab9 */ /* 0x000fe40000000800 */
[----:B------:R-:W-:-:S05]  /*99f0*/  IADD3 R7, P1, R16, UR10, RZ ;  /* 0x0000000a10077c10 */ /* 0x000fca000ff3e0ff */
[----:B------:R-:W-:-:S04]  /*9a00*/  IMAD.X R11, RZ, RZ, R17, P1 ;  /* 0x000000ffff0b7224 */ /* 0x000fc800008e0611 */
[----:B------:R-:W-:-:S04]  /*9a10*/  IMAD.WIDE.U32 R4, R11, UR8, RZ ;  /* 0x000000080b047c25 */ /* 0x000fc8000f8e00ff */
[----:B------:R-:W-:-:S04]  /*9a20*/  IMAD.WIDE.U32 R4, P1, R7, UR9, R4 ;  /* 0x0000000907047c25 */ /* 0x000fc8000f820004 */
[----:B------:R-:W-:-:S04]  /*9a30*/  IMAD.WIDE.U32 R6, R7, UR8, RZ ;  /* 0x0000000807067c25 */ /* 0x000fc8000f8e00ff */
[----:B------:R-:W-:Y:S01]  /*9a40*/  IMAD.X R3, RZ, RZ, RZ, P1 ;  /* 0x000000ffff037224 */ /* 0x000fe200008e06ff */
[----:B------:R-:W-:Y:S01]  /*9a50*/  IADD3 RZ, P1, R7, R4, RZ ;  /* 0x0000000407ff7210 */ /* 0x000fe20007f3e0ff */
[----:B------:R-:W-:-:S04]  /*9a60*/  IMAD.MOV.U32 R2, RZ, RZ, R5 ;  /* 0x000000ffff027224 */ /* 0x000fc800078e0005 */
[----:B------:R-:W-:-:S08]  /*9a70*/  IMAD.WIDE.U32.X R2, R11, UR9, R2, P1 ;  /* 0x000000090b027c25 */ /* 0x000fd000088e0402 */
.L_x_300:
[--C-:B------:R-:W-:Y:S01]  /*9a80*/  SHF.R.U64 R19, R2, UR11, R3.reuse ;  /* 0x0000000b02137c19 */ /* 0x100fe20008001203 */
[----:B------:R-:W0:Y:S01]  /*9a90*/  F2I.U32.TRUNC.NTZ R10, R10 ;  /* 0x0000000a000a7305 */ /* 0x000e22000020f000 */
[----:B------:R-:W-:Y:S01]  /*9aa0*/  SHF.R.U32.HI R2, RZ, UR11, R3 ;  /* 0x0000000bff027c19 */ /* 0x000fe20008011603 */
[----:B------:R-:W-:Y:S01]  /*9ab0*/  ULDC.64 UR8, c[0x0][0x620] ;  /* 0x0001880000087ab9 */ /* 0x000fe20000000a00 */
[----:B------:R-:W-:Y:S01]  /*9ac0*/  IADD3 R5, P1, RZ, -R19, RZ ;  /* 0x80000013ff057210 */ /* 0x000fe20007f3e0ff */
[----:B------:R-:W2:Y:S01]  /*9ad0*/  LDC R15, c[0x0][0x610] ;  /* 0x00018400ff0f7b82 */ /* 0x000ea20000000800 */
[----:B-1----:R-:W-:Y:S01]  /*9ae0*/  I2FP.F32.U32 R4, UR12 ;  /* 0x0000000c00047c45 */ /* 0x002fe20008201000 */
[----:B------:R-:W-:Y:S01]  /*9af0*/  ULDC UR11, c[0x0][0x658] ;  /* 0x00019600000b7ab9 */ /* 0x000fe20000000800 */
[----:B------:R-:W-:Y:S01]  /*9b00*/  ULDC UR16, c[0x0][0x648] ;  /* 0x0001920000107ab9 */ /* 0x000fe20000000800 */
[----:B------:R-:W-:Y:S02]  /*9b10*/  IMAD.X R2, RZ, RZ, ~R2, P1 ;  /* 0x000000ffff027224 */ /* 0x000fe400008e0e02 */
[----:B------:R-:W-:Y:S01]  /*9b20*/  FMUL R6, R4, UR14 ;  /* 0x0000000e04067c20 */ /* 0x000fe20008400000 */
[----:B------:R-:W-:Y:S01]  /*9b30*/  ULDC.64 UR14, c[0x0][0x640] ;  /* 0x00019000000e7ab9 */ /* 0x000fe20000000a00 */
[----:B------:R-:W-:Y:S01]  /*9b40*/  IMAD R4, R2, UR8, RZ ;  /* 0x0000000802047c24 */ /* 0x000fe2000f8e02ff */
[----:B------:R-:W-:Y:S01]  /*9b50*/  ISETP.NE.U32.AND P1, PT, RZ, UR14, PT ;  /* 0x0000000eff007c0c */ /* 0x000fe2000bf25070 */
[C---:B------:R-:W-:Y:S01]  /*9b60*/  IMAD.WIDE.U32 R2, R5.reuse, UR8, R16 ;  /* 0x0000000805027c25 */ /* 0x040fe2000f8e0010 */
[----:B0-----:R-:W-:Y:S01]  /*9b70*/  R2UR UR8, R10 ;  /* 0x000000000a0872ca */ /* 0x001fe200000e0000 */
[----:B------:R-:W0:Y:S01]  /*9b80*/  F2I.U32.TRUNC.NTZ R6, R6 ;  /* 0x0000000600067305 */ /* 0x000e22000020f000 */
[----:B------:R-:W-:Y:S01]  /*9b90*/  ISETP.NE.AND.EX P1, PT, RZ, UR15, PT, P1 ;  /* 0x0000000fff007c0c */ /* 0x000fe2000bf25310 */
[----:B------:R-:W-:Y:S01]  /*9ba0*/  IMAD R5, R5, UR9, R4 ;  /* 0x0000000905057c24 */ /* 0x000fe2000f8e0204 */
[----:B------:R-:W-:-:S03]  /*9bb0*/  ULDC UR9, c[0x0][0x618] ;  /* 0x0001860000097ab9 */ /* 0x000fc60000000800 */
[----:B------:R-:W-:-:S05]  /*9bc0*/  IMAD.IADD R3, R3, 0x1, R5 ;  /* 0x0000000103037824 */ /* 0x000fca00078e0205 */
[--C-:B------:R-:W-:Y:S02]  /*9bd0*/  SHF.R.U64 R10, R2, UR9, R3.reuse ;  /* 0x00000009020a7c19 */ /* 0x100fe40008001203 */
[----:B------:R-:W-:Y:S01]  /*9be0*/  SHF.R.U32.HI R3, RZ, UR9, R3 ;  /* 0x00000009ff037c19 */ /* 0x000fe20008011603 */
[----:B------:R-:W-:Y:S01]  /*9bf0*/  ULDC UR9, c[0x0][0x608] ;  /* 0x0001820000097ab9 */ /* 0x000fe20000000800 */
[----:B0-----:R-:W-:Y:S02]  /*9c00*/  R2UR UR10, R6 ;  /* 0x00000000060a72ca */ /* 0x001fe400000e0000 */
[--C-:B------:R-:W-:Y:S02]  /*9c10*/  SHF.R.U64 R12, R10, UR9, R3.reuse ;  /* 0x000000090a0c7c19 */ /* 0x100fe40008001203 */
[----:B------:R-:W-:Y:S01]  /*9c20*/  SHF.R.U32.HI R3, RZ, UR9, R3 ;  /* 0x00000009ff037c19 */ /* 0x000fe20008011603 */
[----:B------:R-:W-:-:S03]  /*9c30*/  UIADD3 UR9, -UR8, URZ, URZ ;  /* 0x0000003f08097290 */ /* 0x000fc6000fffe13f */
[--C-:B------:R-:W-:Y:S01]  /*9c40*/  SHF.R.U64 R13, R12, UR11, R3.reuse ;  /* 0x0000000b0c0d7c19 */ /* 0x100fe20008001203 */
[----:B------:R-:W-:Y:S01]  /*9c50*/  ULDC UR8, c[0x0][0x144] ;  /* 0x0000510000087ab9 */ /* 0x000fe20000000800 */
[----:B------:R-:W-:-:S03]  /*9c60*/  SHF.R.U32.HI R3, RZ, UR11, R3 ;  /* 0x0000000bff037c19 */ /* 0x000fc60008011603 */
[----:B------:R-:W-:Y:S01]  /*9c70*/  IMAD.MOV.U32 R2, RZ, RZ, R13 ;  /* 0x000000ffff027224 */ /* 0x000fe200078e000d */
[----:B------:R-:W-:Y:S06]  /*9c80*/  @!P1 BRA `(.L_x_301) ;  /* 0x0000000000289947 */ /* 0x000fec0003800000 */
        /* <DEDUP_REMOVED lines=10> */
.L_x_301:
[----:B------:R-:W-:Y:S01]  /*9d30*/  UISETP.NE.AND UP0, UPT, UR40, URZ, UPT ;  /* 0x0000003f2800728c */ /* 0x000fe2000bf05270 */
[----:B------:R-:W-:Y:S01]  /*9d40*/  SHF.R.U64 R3, R2, UR16, R3 ;  /* 0x0000001002037c19 */ /* 0x000fe20008001203 */
[----:B------:R-:W-:Y:S01]  /*9d50*/  UIADD3 UR10, -UR10, URZ, URZ ;  /* 0x0000003f0a0a7290 */ /* 0x000fe2000fffe13f */
[----:B------:R-:W-:Y:S01]  /*9d60*/  LOP3.LUT R2, R12, UR6, RZ, 0xc0, !PT ;  /* 0x000000060c027c12 */ /* 0x000fe2000f8ec0ff */
[----:B------:R-:W-:Y:S01]  /*9d70*/  UIMAD UR7, UR8, UR9, UR7 ;  /* 0x00000009080772a4 */ /* 0x000fe2000f8e0207 */
[----:B------:R-:W-:Y:S01]  /*9d80*/  LOP3.LUT R5, R10, UR4, RZ, 0xc0, !PT ;  /* 0x000000040a057c12 */ /* 0x000fe2000f8ec0ff */
[----:B------:R-:W-:Y:S01]  /*9d90*/  IMAD.MOV R4, RZ, RZ, -R3 ;  /* 0x000000ffff047224 */ /* 0x000fe200078e0a03 */
[----:B------:R-:W-:Y:S01]  /*9da0*/  ULDC UR8, c[0x0][0x148] ;  /* 0x0000520000087ab9 */ /* 0x000fe20000000800 */
[----:B------:R-:W-:Y:S01]  /*9db0*/  IMAD R18, R3, UR5, R2 ;  /* 0x0000000503127c24 */ /* 0x000fe2000f8e0202 */
[----:B------:R-:W-:Y:S01]  /*9dc0*/  PLOP3.LUT P1, PT, PT, PT, UP0, 0x80, 0x0 ;  /* 0x000000000000781c */ /* 0x000fe20003f2f008 */
[----:B------:R-:W-:Y:S01]  /*9dd0*/  IMAD.MOV.U32 R3, RZ, RZ, 0x1 ;  /* 0x00000001ff037424 */ /* 0x000fe200078e00ff */
[----:B------:R-:W-:-:S03]  /*9de0*/  @UP0 UIMAD UR7, UR8, UR10, UR12 ;  /* 0x0000000a080702a4 */ /* 0x000fc6000f8e020c */
[----:B------:R-:W-:Y:S02]  /*9df0*/  ULDC UR8, c[0x0][0x638] ;  /* 0x00018e0000087ab9 */ /* 0x000fe40000000800 */
[----:B------:R-:W-:Y:S02]  /*9e00*/  IMAD R2, R4, UR8, R13 ;  /* 0x0000000804027c24 */ /* 0x000fe4000f8e020d */
[----:B--2---:R-:W-:Y:S01]  /*9e10*/  IMAD R18, R18, R15, UR7 ;  /* 0x0000000712127e24 */ /* 0x004fe2000f8e020f */
[----:B------:R-:W-:Y:S02]  /*9e20*/  ULDC UR7, c[0x0][0x600] ;  /* 0x0001800000077ab9 */ /* 0x000fe40000000800 */
[----:B------:R-:W-:-:S05]  /*9e30*/  IMAD R5, R2, UR7, R5 ;  /* 0x0000000702057c24 */ /* 0x000fca000f8e0205 */
[----:B------:R-:W-:Y:S02]  /*9e40*/  SEL R2, R5, R18, !P1 ;  /* 0x0000001205027207 */ /* 0x000fe40004800000 */
[----:B------:R-:W-:-:S07]  /*9e50*/  SEL R18, R18, R5, !P1 ;  /* 0x0000000512127207 */ /* 0x000fce0004800000 */
.L_x_299:
[----:B------:R-:W-:Y:S05]  /*9e60*/  BSYNC B1 ;  /* 0x0000000000017941 */ /* 0x000fea0003800000 */
.L_x_298:
[----:B------:R-:W-:-:S13]  /*9e70*/  LOP3.LUT P1, RZ, R3, 0xff, RZ, 0xc0, !PT ;  /* 0x000000ff03ff7812 */ /* 0x000fda000782c0ff */
[----:B------:R-:W-:Y:S05]  /*9e80*/  @P1 BRA `(.L_x_302) ;  /* 0xfffffff400081947 */ /* 0x000fea000383ffff */
[----:B------:R-:W-:Y:S05]  /*9e90*/  BSYNC B0 ;  /* 0x0000000000007941 */ /* 0x000fea0003800000 */
.L_x_290:
[----:B------:R-:W-:-:S03]  /*9ea0*/  UMOV UR7, 0xffffffff ;  /* 0xffffffff00077882 */ /* 0x000fc60000000000 */
[----:B------:R-:W-:Y:S05]  /*9eb0*/  BRA.DIV UR7, `(.L_x_303) ;  /* 0x0000000207fc7947 */ /* 0x000fea000b800000 */
[----:B------:R-:W-:-:S13]  /*9ec0*/  ELECT P6, URZ, PT ;  /* 0x00000000003f782f */ /* 0x000fda00038c0000 */
.L_x_317:
[----:B------:R-:W-:Y:S04]  /*9ed0*/  BSSY B0, `(.L_x_304) ;  /* 0x000001a000007945 */ /* 0x000fe80003800000 */
[----:B------:R-:W-:Y:S05]  /*9ee0*/  @!P6 BRA `(.L_x_305) ;  /* 0x000000000060e947 */ /* 0x000fea0003800000 */
[----:B------:R-:W-:-:S04]  /*9ef0*/  ULOP3.LUT UR7, UR42, 0x2, URZ, 0xfc, !UPT ;  /* 0x000000022a077892 */ /* 0x000fc8000f8efc3f */
[----:B------:R-:W-:-:S06]  /*9f00*/  UISETP.NE.AND UP0, UPT, UR7, 0x3, UPT ;  /* 0x000000030700788c */ /* 0x000fcc000bf05270 */
[----:B------:R-:W-:-:S13]  /*9f10*/  PLOP3.LUT P0, PT, PT, PT, UP0, 0x80, 0x0 ;  /* 0x000000000000781c */ /* 0x000fda0003f0f008 */
[----:B------:R-:W-:Y:S05]  /*9f20*/  @!P0 BRA `(.L_x_306) ;  /* 0x0000000000048947 */ /* 0x000fea0003800000 */
[----:B------:R-:W-:Y:S01]  /*9f30*/  BPT.TRAP 0x1 ;  /* 0x000000040000795c */ /* 0x000fe20000300000 */
.L_x_306:
[----:B------:R-:W0:Y:S01]  /*9f40*/  S2R R3, SR_CgaCtaId ;  /* 0x0000000000037919 */ /* 0x000e220000008800 */
[----:B------:R-:W-:-:S04]  /*9f50*/  MOV R2, 0x400 ;  /* 0x0000040000027802 */ /* 0x000fc80000000f00 */
[----:B0-----:R-:W-:Y:S02]  /*9f60*/  LEA R3, R3, R2, 0x18 ;  /* 0x0000000203037211 */ /* 0x001fe400078ec0ff */
[----:B------:R-:W-:-:S03]  /*9f70*/  SHF.L.U32 R2, R8, 0x1f, RZ ;  /* 0x0000001f08027819 */ /* 0x000fc600000006ff */
[----:B------:R-:W-:-:S04]  /*9f80*/  VIADD R3, R3, 0x10 ;  /* 0x0000001003037836 */ /* 0x000fc80000000000 */
[C---:B------:R-:W-:Y:S02]  /*9f90*/  IMAD R7, R0.reuse, 0x8, R3 ;  /* 0x0000000800077824 */ /* 0x040fe400078e0203 */
[----:B------:R-:W-:Y:S02]  /*9fa0*/  VIADD R0, R0, 0x1 ;  /* 0x0000000100007836 */ /* 0x000fe40000000000 */
[----:B------:R-:W0:Y:S03]  /*9fb0*/  SYNCS.PHASECHK.TRANS64.TRYWAIT P0, [R7+URZ], R2 ;  /* 0x00000002070075a7 */ /* 0x000e26000800017f */
[----:B------:R-:W-:-:S04]  /*9fc0*/  ISETP.NE.AND P1, PT, R0, 0x2, PT ;  /* 0x000000020000780c */ /* 0x000fc80003f25270 */
[----:B------:R-:W-:Y:S02]  /*9fd0*/  SEL R5, RZ, 0x1, P1 ;  /* 0x00000001ff057807 */ /* 0x000fe40000800000 */
[----:B------:R-:W-:Y:S02]  /*9fe0*/  SEL R0, R0, RZ, P1 ;  /* 0x000000ff00007207 */ /* 0x000fe40000800000 */
[----:B------:R-:W-:Y:S01]  /*9ff0*/  LOP3.LUT R5, R8, R5, RZ, 0x3c, !PT ;  /* 0x0000000508057212 */ /* 0x000fe200078e3cff */
[----:B0-----:R-:W-:Y:S06]  /*a000*/  @!P0 BRA `(.L_x_307) ;  /* 0x0000000000c88947 */ /* 0x001fec0003800000 */
.L_x_318:
[----:B------:R-:W-:Y:S01]  /*a010*/  IMAD R3, R0, 0x8, R3 ;  /* 0x0000000800037824 */ /* 0x000fe200078e0203 */
[----:B------:R-:W-:-:S07]  /*a020*/  SHF.L.U32 R0, R5, 0x1f, RZ ;  /* 0x0000001f05007819 */ /* 0x000fce00000006ff */
.L_x_308:
[----:B-1----:R1:W2:Y:S02]  /*a030*/  SYNCS.PHASECHK.TRANS64.TRYWAIT P0, [R3+URZ], R0 ;  /* 0x00000000030075a7 */ /* 0x0022a4000800017f */
[----:B--2---:R-:W-:Y:S05]  /*a040*/  @!P0 NANOSLEEP.SYNCS 0x989680 ;  /* 0x009896800000895d */ /* 0x004fea0003900000 */
[----:B------:R-:W2:Y:S02]  /*a050*/  @!P0 SYNCS.PHASECHK.TRANS64 P0, [R3+URZ], R0 ;  /* 0x00000000030085a7 */ /* 0x000ea4000800007f */
[----:B--2---:R-:W-:Y:S05]  /*a060*/  @!P0 BRA `(.L_x_308) ;  /* 0xfffffffc00f08947 */ /* 0x004fea000383ffff */
.L_x_305:
[----:B------:R-:W-:Y:S05]  /*a070*/  BSYNC B0 ;  /* 0x0000000000007941 */ /* 0x000fea0003800000 */
.L_x_304:
[----:B------:R-:W-:Y:S05]  /*a080*/  EXIT ;  /* 0x000000000000794d */ /* 0x000fea0003800000 */
.L_x_14:
[----:B0-----:R0:W1:Y:S02]  /*a090*/  SYNCS.PHASECHK.TRANS64.TRYWAIT P0, [R157+URZ], R0 ;  /* 0x000000009d0075a7 */ /* 0x001064000800017f */
[----:B-1----:R-:W-:Y:S05]  /*a0a0*/  @!P0 NANOSLEEP.SYNCS 0x989680 ;  /* 0x009896800000895d */ /* 0x002fea0003900000 */
[----:B------:R-:W1:Y:S02]  /*a0b0*/  @!P0 SYNCS.PHASECHK.TRANS64 P0, [R157+URZ], R0 ;  /* 0x000000009d0085a7 */ /* 0x000e64000800007f */
[----:B-1----:R-:W-:Y:S05]  /*a0c0*/  @!P0 BRA `(.L_x_14) ;  /* 0xfffffffc00f08947 */ /* 0x002fea000383ffff */
[----:B------:R-:W-:Y:S05]  /*a0d0*/  BRA `(.L_x_309) ;  /* 0xffffff74001c7947 */ /* 0x000fea000383ffff */
.L_x_19:
[----:B-1----:R1:W2:Y:S02]  /*a0e0*/  SYNCS.PHASECHK.TRANS64.TRYWAIT P1, [R3+URZ], R0 ;  /* 0x00000000030075a7 */ /* 0x0022a4000802017f */
[----:B--2---:R-:W-:Y:S05]  /*a0f0*/  @!P1 NANOSLEEP.SYNCS 0x989680 ;  /* 0x009896800000995d */ /* 0x004fea0003900000 */
[----:B------:R-:W2:Y:S02]  /*a100*/  @!P1 SYNCS.PHASECHK.TRANS64 P1, [R3+URZ], R0 ;  /* 0x00000000030095a7 */ /* 0x000ea4000802007f */
[----:B--2---:R-:W-:Y:S05]  /*a110*/  @!P1 BRA `(.L_x_19) ;  /* 0xfffffffc00f09947 */ /* 0x004fea000383ffff */
[----:B------:R-:W-:Y:S05]  /*a120*/  BRA `(.L_x_18) ;  /* 0xffffff74008c7947 */ /* 0x000fea000383ffff */
.L_x_24:
[----:B-1----:R-:W-:-:S04]  /*a130*/  IMAD.U32 R4, RZ, RZ, UR8 ;  /* 0x00000008ff047e24 */ /* 0x002fc8000f8e00ff */
[----:B------:R1:W2:Y:S03]  /*a140*/  SYNCS.PHASECHK.TRANS64.TRYWAIT P1, [R4+URZ], R3 ;  /* 0x00000003040075a7 */ /* 0x0002a6000802017f */
[----:B--2---:R-:W-:Y:S05]  /*a150*/  @!P1 NANOSLEEP.SYNCS 0x989680 ;  /* 0x009896800000995d */ /* 0x004fea0003900000 */
[----:B------:R-:W2:Y:S02]  /*a160*/  @!P1 SYNCS.PHASECHK.TRANS64 P1, [R4+URZ], R3 ;  /* 0x00000003040095a7 */ /* 0x000ea4000802007f */
[----:B--2---:R-:W-:Y:S05]  /*a170*/  @!P1 BRA `(.L_x_24) ;  /* 0xfffffffc00ec9947 */ /* 0x004fea000383ffff */
[----:B------:R-:W-:Y:S05]  /*a180*/  BRA `(.L_x_23) ;  /* 0xffffff7800e87947 */ /* 0x000fea000383ffff */
.L_x_30:
[----:B0-----:R0:W1:Y:S02]  /*a190*/  SYNCS.PHASECHK.TRANS64.TRYWAIT P0, [R157+URZ+0x10], R0 ;  /* 0x000010009d0075a7 */ /* 0x001064000800017f */
[----:B-1----:R-:W-:Y:S05]  /*a1a0*/  @!P0 NANOSLEEP.SYNCS 0x989680 ;  /* 0x009896800000895d */ /* 0x002fea0003900000 */
[----:B------:R-:W1:Y:S02]  /*a1b0*/  @!P0 SYNCS.PHASECHK.TRANS64 P0, [R157+URZ+0x10], R0 ;  /* 0x000010009d0085a7 */ /* 0x000e64000800007f */
[----:B-1----:R-:W-:Y:S05]  /*a1c0*/  @!P0 BRA `(.L_x_30) ;  /* 0xfffffffc00f08947 */ /* 0x002fea000383ffff */
[----:B------:R-:W-:Y:S05]  /*a1d0*/  BRA `(.L_x_310) ;  /* 0xffffff8000b47947 */ /* 0x000fea000383ffff */
.L_x_291:
[----:B------:R-:W-:Y:S01]  /*a1e0*/  BSSY B1, `(.L_x_311) ;  /* 0x0000006000017945 */ /* 0x000fe20003800000 */
[----:B------:R-:W-:-:S07]  /*a1f0*/  IMAD.MOV.U32 R15, RZ, RZ, -0x1 ;  /* 0xffffffffff0f7424 */ /* 0x000fce00078e00ff */
[----:B------:R-:W-:Y:S05]  /*a200*/  WARPSYNC.COLLECTIVE R15, `(.L_x_312) ;  /* 0x000000000f0c7348 */ /* 0x000fea0003c00000 */
[----:B------:R-:W-:Y:S02]  /*a210*/  ELECT P6, UR62, PT ;  /* 0x00000000003e782f */ /* 0x000fe400038c0000 */
[----:B------:R-:W-:Y:S01]  /*a220*/  MOV R14, UR62 ;  /* 0x0000003e000e7c02 */ /* 0x000fe20008000f00 */
[----:B------:R-:W-:Y:S10]  /*a230*/  ENDCOLLECTIVE ;  /* 0x000000000000791b */ /* 0x000ff40003800000 */
.L_x_312:
[----:B------:R-:W-:Y:S05]  /*a240*/  BSYNC B1 ;  /* 0x0000000000017941 */ /* 0x000fea0003800000 */
.L_x_311:
[----:B------:R-:W-:Y:S05]  /*a250*/  BRA `(.L_x_313) ;  /* 0xfffffff000207947 */ /* 0x000fea000383ffff */
.L_x_294:
[----:B-1----:R1:W2:Y:S02]  /*a260*/  SYNCS.PHASECHK.TRANS64.TRYWAIT P1, [R7+URZ+0x10], R4 ;  /* 0x00001004070075a7 */ /* 0x0022a4000802017f */
[----:B--2---:R-:W-:Y:S05]  /*a270*/  @!P1 NANOSLEEP.SYNCS 0x989680 ;  /* 0x009896800000995d */ /* 0x004fea0003900000 */
[----:B------:R-:W2:Y:S02]  /*a280*/  @!P1 SYNCS.PHASECHK.TRANS64 P1, [R7+URZ+0x10], R4 ;  /* 0x00001004070095a7 */ /* 0x000ea4000802007f */
[----:B--2---:R-:W-:Y:S05]  /*a290*/  @!P1 BRA `(.L_x_294) ;  /* 0xfffffffc00f09947 */ /* 0x004fea000383ffff */
[----:B------:R-:W-:Y:S05]  /*a2a0*/  BRA `(.L_x_314) ;  /* 0xfffffff000547947 */ /* 0x000fea000383ffff */
.L_x_303:
[----:B------:R-:W-:Y:S01]  /*a2b0*/  BSSY B0, `(.L_x_315) ;  /* 0x0000006000007945 */ /* 0x000fe20003800000 */
[----:B------:R-:W-:-:S07]  /*a2c0*/  IMAD.MOV.U32 R15, RZ, RZ, -0x1 ;  /* 0xffffffffff0f7424 */ /* 0x000fce00078e00ff */
[----:B------:R-:W-:Y:S05]  /*a2d0*/  WARPSYNC.COLLECTIVE R15, `(.L_x_316) ;  /* 0x000000000f0c7348 */ /* 0x000fea0003c00000 */
[----:B------:R-:W-:Y:S02]  /*a2e0*/  ELECT P6, UR62, PT ;  /* 0x00000000003e782f */ /* 0x000fe400038c0000 */
[----:B------:R-:W-:Y:S01]  /*a2f0*/  MOV R14, UR62 ;  /* 0x0000003e000e7c02 */ /* 0x000fe20008000f00 */
[----:B------:R-:W-:Y:S10]  /*a300*/  ENDCOLLECTIVE ;  /* 0x000000000000791b */ /* 0x000ff40003800000 */
.L_x_316:
[----:B------:R-:W-:Y:S05]  /*a310*/  BSYNC B0 ;  /* 0x0000000000007941 */ /* 0x000fea0003800000 */
.L_x_315:
[----:B------:R-:W-:Y:S05]  /*a320*/  BRA `(.L_x_317) ;  /* 0xfffffff800e87947 */ /* 0x000fea000383ffff */
.L_x_307:
[----:B0-----:R0:W1:Y:S02]  /*a330*/  SYNCS.PHASECHK.TRANS64.TRYWAIT P0, [R7+URZ], R2 ;  /* 0x00000002070075a7 */ /* 0x001064000800017f */
[----:B-1----:R-:W-:Y:S05]  /*a340*/  @!P0 NANOSLEEP.SYNCS 0x989680 ;  /* 0x009896800000895d */ /* 0x002fea0003900000 */
[----:B------:R-:W1:Y:S02]  /*a350*/  @!P0 SYNCS.PHASECHK.TRANS64 P0, [R7+URZ], R2 ;  /* 0x00000002070085a7 */ /* 0x000e64000800007f */
[----:B-1----:R-:W-:Y:S05]  /*a360*/  @!P0 BRA `(.L_x_307) ;  /* 0xfffffffc00f08947 */ /* 0x002fea000383ffff */
[----:B------:R-:W-:Y:S05]  /*a370*/  BRA `(.L_x_318) ;  /* 0xfffffffc00247947 */ /* 0x000fea000383ffff */
.L_x_319:
[----:B------:R-:W-:-:S00]  /*a380*/  BRA `(.L_x_319) ;  /* 0xfffffffc00fc7947 */ /* 0x000fc0000383ffff */
[----:B------:R-:W-:-:S00]  /*a390*/  NOP ;  /* 0x0000000000007918 */ /* 0x000fc00000000000 */
        /* <DEDUP_REMOVED lines=14> */
.L_x_320:


//--------------------- .nv.global.init           --------------------------
	.section	.nv.global.init,"aw",@progbits
.nv.global.init:
	.type		$str$22,@object
	.size		$str$22,($str$23 - $str$22)
$str$22:
        /*0000*/ 	.byte	0x6b, 0x5f, 0x74, 0x69, 0x6c, 0x65, 0x5f, 0x63, 0x6f, 0x75, 0x6e, 0x74, 0x20, 0x3e, 0x3d, 0x20
        /*0010*/ 	.byte	0x31, 0x00
	.type		$str$23,@object
	.size		$str$23,(__unnamed_1 - $str$23)
$str$23:
        /*0012*/ 	.byte	0x2f, 0x74, 0x6d, 0x70, 0x2f, 0x63, 0x75, 0x74, 0x6c, 0x61, 0x73, 0x73, 0x5f, 0x73, 0x77, 0x65
        /*0022*/ 	.byte	0x65, 0x70, 0x5f, 0x73, 0x72, 0x63, 0x2f, 0x69, 0x6e, 0x63, 0x6c, 0x75, 0x64, 0x65, 0x2f, 0x63
        /*0032*/ 	.byte	0x75, 0x74, 0x6c, 0x61, 0x73, 0x73, 0x2f, 0x67, 0x65, 0x6d, 0x6d, 0x2f, 0x63, 0x6f, 0x6c, 0x6c
        /*0042*/ 	.byte	0x65, 0x63, 0x74, 0x69, 0x76, 0x65, 0x2f, 0x73, 0x6d, 0x39, 0x30, 0x5f, 0x6d, 0x6d, 0x61, 0x5f
        /*0052*/ 	.byte	0x74, 0x6d, 0x61, 0x5f, 0x67, 0x6d, 0x6d, 0x61, 0x5f, 0x73, 0x73, 0x5f, 0x77, 0x61, 0x72, 0x70
        /*0062*/ 	.byte	0x73, 0x70, 0x65, 0x63, 0x69, 0x61, 0x6c, 0x69, 0x7a, 0x65, 0x64, 0x2e, 0x68, 0x70, 0x70, 0x00
	.type		__unnamed_1,@object
	.size		__unnamed_1,(.L_0 - __unnamed_1)
__unnamed_1:
        /*0072*/ 	.byte	0x76, 0x6f, 0x69, 0x64, 0x20, 0x63, 0x75, 0x74, 0x6c, 0x61, 0x73, 0x73, 0x3a, 0x3a, 0x67, 0x65
        /* <DEDUP_REMOVED lines=175> */
.L_0:


//--------------------- .nv.shared._ZN7cutlass13device_kernelINS_4gemm6kernel13GemmUniversalIN4cute5tupleIJiiiiEEENS1_10collective13CollectiveMmaINS1_34MainloopSm90TmaGmmaWarpSpecializedILi2ENS5_IJNS4_1CILi1EEESB_SB_EEENS1_32KernelTmaWarpSpecializedPingpongEEENS5_IJNSA_ILi64EEENSA_ILi256EEESF_EEEfNS5_IJlSB_lEEEfSI_NS4_8TiledMMAINS4_8MMA_AtomIJNS4_4SM904GMMA30MMA_64x256x8_F32TF32TF32_SS_TNILNSM_7ScaleInE1ELSO_1EEEEEENS4_6LayoutISC_NS5_IJNSA_ILi0EEESS_SS_EEEEENS5_IJNS4_10UnderscoreESV_SV_EEEEENS4_13SM90_TMA_LOADENS4_14ComposedLayoutINS4_7SwizzleILi3ELi4ELi3EEENS4_18smem_ptr_flag_bitsILi32EEENSR_INS5_IJNSA_ILi8EEENSA_ILi32EEEEEENS5_IJS15_SB_EEEEEEEvNS4_8identityESY_S19_vS1A_EENS_8epilogue10collective6detail29Sm90TmaWarpSpecializedAdapterINS1D_15DefaultEpilogueIfSI_SI_NS1C_6thread17LinearCombinationIfLi1EffLNS1H_9ScaleType4KindE0ELNS_15FloatRoundStyleE2EfEENS1_15EpilogueDefaultEEEEEvvEEEEvNT_6ParamsE --------------------------
	.section	.nv.shared._ZN7cutlass13device_kernelINS_4gemm6kernel13GemmUniversalIN4cute5tupleIJiiiiEEENS1_10collective13CollectiveMmaINS1_34MainloopSm90TmaGmmaWarpSpecializedILi2ENS5_IJNS4_1CILi1EEESB_SB_EEENS1_32KernelTmaWarpSpecializedPingpongEEENS5_IJNSA_ILi64EEENSA_ILi256EEESF_EEEfNS5_IJlSB_lEEEfSI_NS4_8TiledMMAINS4_8MMA_AtomIJNS4_4SM904GMMA30MMA_64x256x8_F32TF32TF32_SS_TNILNSM_7ScaleInE1ELSO_1EEEEEENS4_6LayoutISC_NS5_IJNSA_ILi0EEESS_SS_EEEEENS5_IJNS4_10UnderscoreESV_SV_EEEEENS4_13SM90_TMA_LOADENS4_14ComposedLayoutINS4_7SwizzleILi3ELi4ELi3EEENS4_18smem_ptr_flag_bitsILi32EEENSR_INS5_IJNSA_ILi8EEENSA_ILi32EEEEEENS5_IJS15_SB_EEEEEEEvNS4_8identityESY_S19_vS1A_EENS_8epilogue10collective6detail29Sm90TmaWarpSpecializedAdapterINS1D_15DefaultEpilogueIfSI_SI_NS1C_6thread17LinearCombinationIfLi1EffLNS1H_9ScaleType4KindE0ELNS_15FloatRoundStyleE2EfEENS1_15EpilogueDefaultEEEEEvvEEEEvNT_6ParamsE,"aw",@nobits
	.sectionflags	@""
	.align	16
	.zero		1024


//--------------------- .nv.shared.reserved.0     --------------------------
	.section	.nv.shared.reserved.0,"aw",@nobits
	.weak		__nv_reservedSMEM_offset_0_alias
	.size		__nv_reservedSMEM_offset_0_alias, 0, 0
	.other		__nv_reservedSMEM_offset_0_alias,@"STO_CUDA_RESERVED_SHARED STV_DEFAULT"
__nv_reservedSMEM_offset_0_alias:
	.zero		0


//--------------------- .nv.global                --------------------------
	.section	.nv.global,"aw",@nobits
.nv.global:
	.type		_ZN40_INTERNAL_c3fd3b2d_4_k_cu_1a919461_207894cute1_E,@object
	.size		_ZN40_INTERNAL_c3fd3b2d_4_k_cu_1a919461_207894cute1_E,(_ZN40_INTERNAL_c3fd3b2d_4_k_cu_1a919461_207894cuda3std3__45__cpo6cbeginE - _ZN40_INTERNAL_c3fd3b2d_4_k_cu_1a919461_207894cute1_E)
_ZN40_INTERNAL_c3fd3b2d_4_k_cu_1a919461_207894cute1_E:
	.zero		1
	.type		_ZN40_INTERNAL_c3fd3b2d_4_k_cu_1a919461_207894cuda3std3__45__cpo6cbeginE,@object
	.size		_ZN40_INTERNAL_c3fd3b2d_4_k_cu_1a919461_207894cuda3std3__45__cpo6cbeginE,(_ZN40_INTERNAL_c3fd3b2d_4_k_cu_1a919461_207894cuda3std3__48in_placeE - _ZN40_INTERNAL_c3fd3b2d_4_k_cu_1a919461_207894cuda3std3__45__cpo6cbeginE)
_ZN40_INTERNAL_c3fd3b2d_4_k_cu_1a919461_207894cuda3std3__45__cpo6cbeginE:
	.zero		1
	.type		_ZN40_INTERNAL_c3fd3b2d_4_k_cu_1a919461_207894cuda3std3__48in_placeE,@object
	.size		_ZN40_INTERNAL_c3fd3b2d_4_k_cu_1a919461_207894cuda3std3__48in_placeE,(_ZN40_INTERNAL_c3fd3b2d_4_k_cu_1a919461_207894cuda3std6ranges3__45__cpo9iter_moveE - _ZN40_INTERNAL_c3fd3b2d_4_k_cu_1a919461_207894cuda3std3__48in_placeE)
_ZN40_INTERNAL_c3fd3b2d_4_k_cu_1a919461_207894cuda3std3__48in_placeE:
	.zero		1
	.type		_ZN40_INTERNAL_c3fd3b2d_4_k_cu_1a919461_207894cuda3std6ranges3__45__cpo9iter_moveE,@object
	.size		_ZN40_INTERNAL_c3fd3b2d_4_k_cu_1a919461_207894cuda3std6ranges3__45__cpo9iter_moveE,(_ZN40_INTERNAL_c3fd3b2d_4_k_cu_1a919461_207894cuda3std3__45__cpo5beginE - _ZN40_INTERNAL_c3fd3b2d_4_k_cu_1a919461_207894cuda3std6ranges3__45__cpo9iter_moveE)
_ZN40_INTERNAL_c3fd3b2d_4_k_cu_1a919461_207894cuda3std6ranges3__45__cpo9iter_moveE:
	.zero		1
	.type		_ZN40_INTERNAL_c3fd3b2d_4_k_cu_1a919461_207894cuda3std3__45__cpo5beginE,@object
	.size		_ZN40_INTERNAL_c3fd3b2d_4_k_cu_1a919461_207894cuda3std3__45__cpo5beginE,(_ZN40_INTERNAL_c3fd3b2d_4_k_cu_1a919461_207894cuda3std3__442_GLOBAL__N__c3fd3b2d_4_k_cu_1a919461_207896ignoreE - _ZN40_INTERNAL_c3fd3b2d_4_k_cu_1a919461_207894cuda3std3__45__cpo5beginE)
_ZN40_INTERNAL_c3fd3b2d_4_k_cu_1a919461_207894cuda3std3__45__cpo5beginE:
	.zero		1
	.type		_ZN40_INTERNAL_c3fd3b2d_4_k_cu_1a919461_207894cuda3std3__442_GLOBAL__N__c3fd3b2d_4_k_cu_1a919461_207896ignoreE,@object
	.size		_ZN40_INTERNAL_c3fd3b2d_4_k_cu_1a919461_207894cuda3std3__442_GLOBAL__N__c3fd3b2d_4_k_cu_1a919461_207896ignoreE,(_ZN40_INTERNAL_c3fd3b2d_4_k_cu_1a919461_207894cute7productE - _ZN40_INTERNAL_c3fd3b2d_4_k_cu_1a919461_207894cuda3std3__442_GLOBAL__N__c3fd3b2d_4_k_cu_1a919461_207896ignoreE)
_ZN40_INTERNAL_c3fd3b2d_4_k_cu_1a919461_207894cuda3std3__442_GLOBAL__N__c3fd3b2d_4_k_cu_1a919461_207896ignoreE:
	.zero		1
	.type		_ZN40_INTERNAL_c3fd3b2d_4_k_cu_1a919461_207894cute7productE,@object
	.size		_ZN40_INTERNAL_c3fd3b2d_4_k_cu_1a919461_207894cute7productE,(_ZN40_INTERNAL_c3fd3b2d_4_k_cu_1a919461_207894cuda3std3__45__cpo3endE - _ZN40_INTERNAL_c3fd3b2d_4_k_cu_1a919461_207894cute7productE)
_ZN40_INTERNAL_c3fd3b2d_4_k_cu_1a919461_207894cute7productE:
	.zero		1
	.type		_ZN40_INTERNAL_c3fd3b2d_4_k_cu_1a919461_207894cuda3std3__45__cpo3endE,@object
	.size		_ZN40_INTERNAL_c3fd3b2d_4_k_cu_1a919461_207894cuda3std3__45__cpo3endE,(_ZN40_INTERNAL_c3fd3b2d_4_k_cu_1a919461_207894cuda3std3__419piecewise_constructE - _ZN40_INTERNAL_c3fd3b2d_4_k_cu_1a919461_207894cuda3std3__45__cpo3endE)
_ZN40_INTERNAL_c3fd3b2d_4_k_cu_1a919461_207894cuda3std3__45__cpo3endE:
	.zero		1
	.type		_ZN40_INTERNAL_c3fd3b2d_4_k_cu_1a919461_207894cuda3std3__419piecewise_constructE,@object
	.size		_ZN40_INTERNAL_c3fd3b2d_4_k_cu_1a919461_207894cuda3std3__419piecewise_constructE,(_ZN40_INTERNAL_c3fd3b2d_4_k_cu_1a919461_207894cuda3std3__45__cpo4cendE - _ZN40_INTERNAL_c3fd3b2d_4_k_cu_1a919461_207894cuda3std3__419piecewise_constructE)
_ZN40_INTERNAL_c3fd3b2d_4_k_cu_1a919461_207894cuda3std3__419piecewise_constructE:
	.zero		1
	.type		_ZN40_INTERNAL_c3fd3b2d_4_k_cu_1a919461_207894cuda3std3__45__cpo4cendE,@object
	.size		_ZN40_INTERNAL_c3fd3b2d_4_k_cu_1a919461_207894cuda3std3__45__cpo4cendE,(_ZN40_INTERNAL_c3fd3b2d_4_k_cu_1a919461_207894cuda3std6ranges3__45__cpo4swapE - _ZN40_INTERNAL_c3fd3b2d_4_k_cu_1a919461_207894cuda3std3__45__cpo4cendE)
_ZN40_INTERNAL_c3fd3b2d_4_k_cu_1a919461_207894cuda3std3__45__cpo4cendE:
	.zero		1
	.type		_ZN40_INTERNAL_c3fd3b2d_4_k_cu_1a919461_207894cuda3std6ranges3__45__cpo4swapE,@object
	.size		_ZN40_INTERNAL_c3fd3b2d_4_k_cu_1a919461_207894cuda3std6ranges3__45__cpo4swapE,(.L_8 - _ZN40_INTERNAL_c3fd3b2d_4_k_cu_1a919461_207894cuda3std6ranges3__45__cpo4swapE)
_ZN40_INTERNAL_c3fd3b2d_4_k_cu_1a919461_207894cuda3std6ranges3__45__cpo4swapE:
	.zero		1
.L_8:


//--------------------- .nv.constant0._ZN7cutlass13device_kernelINS_4gemm6kernel13GemmUniversalIN4cute5tupleIJiiiiEEENS1_10collective13CollectiveMmaINS1_34MainloopSm90TmaGmmaWarpSpecializedILi2ENS5_IJNS4_1CILi1EEESB_SB_EEENS1_32KernelTmaWarpSpecializedPingpongEEENS5_IJNSA_ILi64EEENSA_ILi256EEESF_EEEfNS5_IJlSB_lEEEfSI_NS4_8TiledMMAINS4_8MMA_AtomIJNS4_4SM904GMMA30MMA_64x256x8_F32TF32TF32_SS_TNILNSM_7ScaleInE1ELSO_1EEEEEENS4_6LayoutISC_NS5_IJNSA_ILi0EEESS_SS_EEEEENS5_IJNS4_10UnderscoreESV_SV_EEEEENS4_13SM90_TMA_LOADENS4_14ComposedLayoutINS4_7SwizzleILi3ELi4ELi3EEENS4_18smem_ptr_flag_bitsILi32EEENSR_INS5_IJNSA_ILi8EEENSA_ILi32EEEEEENS5_IJS15_SB_EEEEEEEvNS4_8identityESY_S19_vS1A_EENS_8epilogue10collective6detail29Sm90TmaWarpSpecializedAdapterINS1D_15DefaultEpilogueIfSI_SI_NS1C_6thread17LinearCombinationIfLi1EffLNS1H_9ScaleType4KindE0ELNS_15FloatRoundStyleE2EfEENS1_15EpilogueDefaultEEEEEvvEEEEvNT_6ParamsE --------------------------
	.section	.nv.constant0._ZN7cutlass13device_kernelINS_4gemm6kernel13GemmUniversalIN4cute5tupleIJiiiiEEENS1_10collective13CollectiveMmaINS1_34MainloopSm90TmaGmmaWarpSpecializedILi2ENS5_IJNS4_1CILi1EEESB_SB_EEENS1_32KernelTmaWarpSpecializedPingpongEEENS5_IJNSA_ILi64EEENSA_ILi256EEESF_EEEfNS5_IJlSB_lEEEfSI_NS4_8TiledMMAINS4_8MMA_AtomIJNS4_4SM904GMMA30MMA_64x256x8_F32TF32TF32_SS_TNILNSM_7ScaleInE1ELSO_1EEEEEENS4_6LayoutISC_NS5_IJNSA_ILi0EEESS_SS_EEEEENS5_IJNS4_10UnderscoreESV_SV_EEEEENS4_13SM90_TMA_LOADENS4_14ComposedLayoutINS4_7SwizzleILi3ELi4ELi3EEENS4_18smem_ptr_flag_bitsILi32EEENSR_INS5_IJNSA_ILi8EEENSA_ILi32EEEEEENS5_IJS15_SB_EEEEEEEvNS4_8identityESY_S19_vS1A_EENS_8epilogue10collective6detail29Sm90TmaWarpSpecializedAdapterINS1D_15DefaultEpilogueIfSI_SI_NS1C_6thread17LinearCombinationIfLi1EffLNS1H_9ScaleType4KindE0ELNS_15FloatRoundStyleE2EfEENS1_15EpilogueDefaultEEEEEvvEEEEvNT_6ParamsE,"a",@progbits
	.sectionflags	@""
	.align	4
.nv.constant0._ZN7cutlass13device_kernelINS_4gemm6kernel13GemmUniversalIN4cute5tupleIJiiiiEEENS1_10collective13CollectiveMmaINS1_34MainloopSm90TmaGmmaWarpSpecializedILi2ENS5_IJNS4_1CILi1EEESB_SB_EEENS1_32KernelTmaWarpSpecializedPingpongEEENS5_IJNSA_ILi64EEENSA_ILi256EEESF_EEEfNS5_IJlSB_lEEEfSI_NS4_8TiledMMAINS4_8MMA_AtomIJNS4_4SM904GMMA30MMA_64x256x8_F32TF32TF32_SS_TNILNSM_7ScaleInE1ELSO_1EEEEEENS4_6LayoutISC_NS5_IJNSA_ILi0EEESS_SS_EEEEENS5_IJNS4_10UnderscoreESV_SV_EEEEENS4_13SM90_TMA_LOADENS4_14ComposedLayoutINS4_7SwizzleILi3ELi4ELi3EEENS4_18smem_ptr_flag_bitsILi32EEENSR_INS5_IJNSA_ILi8EEENSA_ILi32EEEEEENS5_IJS15_SB_EEEEEEEvNS4_8identityESY_S19_vS1A_EENS_8epilogue10collective6detail29Sm90TmaWarpSpecializedAdapterINS1D_15DefaultEpilogueIfSI_SI_NS1C_6thread17LinearCombinationIfLi1EffLNS1H_9ScaleType4KindE0ELNS_15FloatRoundStyleE2EfEENS1_15EpilogueDefaultEEEEEvvEEEEvNT_6ParamsE:
	.zero		1664


//--------------------- SYMBOLS --------------------------

	.type		.nv.reservedSmem.offset0,@object
	.size		.nv.reservedSmem.offset0,0x4
	.type		__assertfail,@function
